	.target	sm_90a

	.elftype	@"ET_EXEC"


//--------------------- .note.nv.tkinfo           --------------------------
	.section	.note.nv.tkinfo,"",@"SHT_NOTE"
	.sectionflags	@"SHF_NOTE_NV_TKINFO"
	.tkinfo
        /*0018*/ 	.word	0x00000002
        /*0030*/ 	.string	""
        /*0030*/ 	.string	"ptxas"
        /*0030*/ 	.string	"Cuda compilation tools, release 13.0, V13.0.88"
        /*0030*/ 	.string	"Build cuda_13.0.r13.0/compiler.36424714_0"
        /*0030*/ 	.string	"-arch sm_90a -m 64 "



//--------------------- .note.nv.cuinfo           --------------------------
	.section	.note.nv.cuinfo,"",@"SHT_NOTE"
	.sectionflags	@"SHF_NOTE_NV_CUINFO"
        /*0018*/ 	.short	0x0002
        /*001a*/ 	.short	0x005a
        /*001c*/ 	.short	0x0082
	.zero		2


//--------------------- .nv.info                  --------------------------
	.section	.nv.info,"",@"SHT_CUDA_INFO"
	.align	4


	//----- nvinfo : EIATTR_REGCOUNT
	.align		4
        /*0000*/ 	.byte	0x04, 0x2f
        /*0002*/ 	.short	(.L_12 - .L_11)
	.align		4
.L_11:
        /*0004*/ 	.word	index@(_ZN7cutlass13device_kernelINS_4gemm6kernel13GemmUniversalIN4cute5tupleIJiiiiEEENS1_10collective13CollectiveMmaINS1_37MainloopSm90TmaGmmaWarpSpecializedFP8ILi5ENS5_IJNS4_1CILi1EEESB_SB_EEENS1_35KernelTmaWarpSpecializedCooperativeEEENS5_IJNSA_ILi128EEENSA_ILi256EEENSA_ILi32EEEEEENS_12float_e4m3_tENS5_IJlSB_lEEESJ_SK_NS4_8TiledMMAINS4_8MMA_AtomIJNS4_4SM904GMMA31MMA_64x256x32_F32E4M3E4M3_SS_TNILNSO_7ScaleInE1ELSQ_1EEEEEENS4_6LayoutINS5_IJNSA_ILi2EEESB_SB_EEENS5_IJSB_NSA_ILi0EEESW_EEEEENS5_IJNS4_10UnderscoreESZ_SZ_EEEEENS4_13SM90_TMA_LOADENS4_14ComposedLayoutINS4_7SwizzleILi1ELi4ELi3EEENS4_18smem_ptr_flag_bitsILi8EEENST_INS5_IJNSA_ILi8EEESH_EEENS5_IJSH_SB_EEEEEEEvNS4_8identityES12_S1C_vS1D_EENS_8epilogue10collective6detail29Sm90TmaWarpSpecializedAdapterINS1G_15DefaultEpilogueISJ_SK_SK_NS1F_6thread17LinearCombinationISJ_Li1EffLNS1K_9ScaleType4KindE0ELNS_15FloatRoundStyleE2ESJ_EENS1_15EpilogueDefaultEEEEEvvEEEEvNT_6ParamsE)
        /*0008*/ 	.word	0x000000a8


	//----- nvinfo : EIATTR_FRAME_SIZE
	.align		4
.L_12:
        /*000c*/ 	.byte	0x04, 0x11
        /*000e*/ 	.short	(.L_14 - .L_13)
	.align		4
.L_13:
        /*0010*/ 	.word	index@(_ZN7cutlass13device_kernelINS_4gemm6kernel13GemmUniversalIN4cute5tupleIJiiiiEEENS1_10collective13CollectiveMmaINS1_37MainloopSm90TmaGmmaWarpSpecializedFP8ILi5ENS5_IJNS4_1CILi1EEESB_SB_EEENS1_35KernelTmaWarpSpecializedCooperativeEEENS5_IJNSA_ILi128EEENSA_ILi256EEENSA_ILi32EEEEEENS_12float_e4m3_tENS5_IJlSB_lEEESJ_SK_NS4_8TiledMMAINS4_8MMA_AtomIJNS4_4SM904GMMA31MMA_64x256x32_F32E4M3E4M3_SS_TNILNSO_7ScaleInE1ELSQ_1EEEEEENS4_6LayoutINS5_IJNSA_ILi2EEESB_SB_EEENS5_IJSB_NSA_ILi0EEESW_EEEEENS5_IJNS4_10UnderscoreESZ_SZ_EEEEENS4_13SM90_TMA_LOADENS4_14ComposedLayoutINS4_7SwizzleILi1ELi4ELi3EEENS4_18smem_ptr_flag_bitsILi8EEENST_INS5_IJNSA_ILi8EEESH_EEENS5_IJSH_SB_EEEEEEEvNS4_8identityES12_S1C_vS1D_EENS_8epilogue10collective6detail29Sm90TmaWarpSpecializedAdapterINS1G_15DefaultEpilogueISJ_SK_SK_NS1F_6thread17LinearCombinationISJ_Li1EffLNS1K_9ScaleType4KindE0ELNS_15FloatRoundStyleE2ESJ_EENS1_15EpilogueDefaultEEEEEvvEEEEvNT_6ParamsE)
        /*0014*/ 	.word	0x00000100


	//----- nvinfo : EIATTR_MIN_STACK_SIZE
	.align		4
.L_14:
        /*0018*/ 	.byte	0x04, 0x12
        /*001a*/ 	.short	(.L_16 - .L_15)
	.align		4
.L_15:
        /*001c*/ 	.word	index@(_ZN7cutlass13device_kernelINS_4gemm6kernel13GemmUniversalIN4cute5tupleIJiiiiEEENS1_10collective13CollectiveMmaINS1_37MainloopSm90TmaGmmaWarpSpecializedFP8ILi5ENS5_IJNS4_1CILi1EEESB_SB_EEENS1_35KernelTmaWarpSpecializedCooperativeEEENS5_IJNSA_ILi128EEENSA_ILi256EEENSA_ILi32EEEEEENS_12float_e4m3_tENS5_IJlSB_lEEESJ_SK_NS4_8TiledMMAINS4_8MMA_AtomIJNS4_4SM904GMMA31MMA_64x256x32_F32E4M3E4M3_SS_TNILNSO_7ScaleInE1ELSQ_1EEEEEENS4_6LayoutINS5_IJNSA_ILi2EEESB_SB_EEENS5_IJSB_NSA_ILi0EEESW_EEEEENS5_IJNS4_10UnderscoreESZ_SZ_EEEEENS4_13SM90_TMA_LOADENS4_14ComposedLayoutINS4_7SwizzleILi1ELi4ELi3EEENS4_18smem_ptr_flag_bitsILi8EEENST_INS5_IJNSA_ILi8EEESH_EEENS5_IJSH_SB_EEEEEEEvNS4_8identityES12_S1C_vS1D_EENS_8epilogue10collective6detail29Sm90TmaWarpSpecializedAdapterINS1G_15DefaultEpilogueISJ_SK_SK_NS1F_6thread17LinearCombinationISJ_Li1EffLNS1K_9ScaleType4KindE0ELNS_15FloatRoundStyleE2ESJ_EENS1_15EpilogueDefaultEEEEEvvEEEEvNT_6ParamsE)
        /*0020*/ 	.word	0x00000100
.L_16:


//--------------------- .nv.compat                --------------------------
	.section	.nv.compat,"",@"SHT_CUDA_COMPAT_INFO"
	.align	4
        /*0000*/ 	.byte	0x02, 0x09, 0x01, 0x00, 0x02, 0x02, 0x04, 0x00, 0x02, 0x05, 0x05, 0x00, 0x03, 0x07, 0x01, 0x01
        /*0010*/ 	.byte	0x02, 0x03, 0x01, 0x00, 0x02, 0x06, 0x01, 0x00, 0x04, 0x0b, 0x08, 0x00, 0x00, 0x00, 0x00, 0x00
        /*0020*/ 	.byte	0x00, 0x00, 0x00, 0x00


//--------------------- .nv.info._ZN7cutlass13device_kernelINS_4gemm6kernel13GemmUniversalIN4cute5tupleIJiiiiEEENS1_10collective13CollectiveMmaINS1_37MainloopSm90TmaGmmaWarpSpecializedFP8ILi5ENS5_IJNS4_1CILi1EEESB_SB_EEENS1_35KernelTmaWarpSpecializedCooperativeEEENS5_IJNSA_ILi128EEENSA_ILi256EEENSA_ILi32EEEEEENS_12float_e4m3_tENS5_IJlSB_lEEESJ_SK_NS4_8TiledMMAINS4_8MMA_AtomIJNS4_4SM904GMMA31MMA_64x256x32_F32E4M3E4M3_SS_TNILNSO_7ScaleInE1ELSQ_1EEEEEENS4_6LayoutINS5_IJNSA_ILi2EEESB_SB_EEENS5_IJSB_NSA_ILi0EEESW_EEEEENS5_IJNS4_10UnderscoreESZ_SZ_EEEEENS4_13SM90_TMA_LOADENS4_14ComposedLayoutINS4_7SwizzleILi1ELi4ELi3EEENS4_18smem_ptr_flag_bitsILi8EEENST_INS5_IJNSA_ILi8EEESH_EEENS5_IJSH_SB_EEEEEEEvNS4_8identityES12_S1C_vS1D_EENS_8epilogue10collective6detail29Sm90TmaWarpSpecializedAdapterINS1G_15DefaultEpilogueISJ_SK_SK_NS1F_6thread17LinearCombinationISJ_Li1EffLNS1K_9ScaleType4KindE0ELNS_15FloatRoundStyleE2ESJ_EENS1_15EpilogueDefaultEEEEEvvEEEEvNT_6ParamsE --------------------------
	.section	.nv.info._ZN7cutlass13device_kernelINS_4gemm6kernel13GemmUniversalIN4cute5tupleIJiiiiEEENS1_10collective13CollectiveMmaINS1_37MainloopSm90TmaGmmaWarpSpecializedFP8ILi5ENS5_IJNS4_1CILi1EEESB_SB_EEENS1_35KernelTmaWarpSpecializedCooperativeEEENS5_IJNSA_ILi128EEENSA_ILi256EEENSA_ILi32EEEEEENS_12float_e4m3_tENS5_IJlSB_lEEESJ_SK_NS4_8TiledMMAINS4_8MMA_AtomIJNS4_4SM904GMMA31MMA_64x256x32_F32E4M3E4M3_SS_TNILNSO_7ScaleInE1ELSQ_1EEEEEENS4_6LayoutINS5_IJNSA_ILi2EEESB_SB_EEENS5_IJSB_NSA_ILi0EEESW_EEEEENS5_IJNS4_10UnderscoreESZ_SZ_EEEEENS4_13SM90_TMA_LOADENS4_14ComposedLayoutINS4_7SwizzleILi1ELi4ELi3EEENS4_18smem_ptr_flag_bitsILi8EEENST_INS5_IJNSA_ILi8EEESH_EEENS5_IJSH_SB_EEEEEEEvNS4_8identityES12_S1C_vS1D_EENS_8epilogue10collective6detail29Sm90TmaWarpSpecializedAdapterINS1G_15DefaultEpilogueISJ_SK_SK_NS1F_6thread17LinearCombinationISJ_Li1EffLNS1K_9ScaleType4KindE0ELNS_15FloatRoundStyleE2ESJ_EENS1_15EpilogueDefaultEEEEEvvEEEEvNT_6ParamsE,"",@"SHT_CUDA_INFO"
	.sectionflags	@""
	.align	4


	//----- nvinfo : EIATTR_CUDA_API_VERSION
	.align		4
        /*0000*/ 	.byte	0x04, 0x37
        /*0002*/ 	.short	(.L_18 - .L_17)
.L_17:
        /*0004*/ 	.word	0x00000082


	//----- nvinfo : EIATTR_KPARAM_INFO
	.align		4
.L_18:
        /*0008*/ 	.byte	0x04, 0x17
        /*000a*/ 	.short	(.L_20 - .L_19)
.L_19:
        /*000c*/ 	.word	0x00000000
        /*0010*/ 	.short	0x0000
        /*0012*/ 	.short	0x0070
        /*0014*/ 	.byte	0x00, 0xf0, 0x01, 0x10


	//----- nvinfo : EIATTR_SPARSE_MMA_MASK
	.align		4
.L_20:
        /*0018*/ 	.byte	0x03, 0x50
        /*001a*/ 	.short	0x0000


	//----- nvinfo : EIATTR_MAXREG_COUNT
	.align		4
        /*001c*/ 	.byte	0x03, 0x1b
        /*001e*/ 	.short	0x00a8


	//----- nvinfo : EIATTR_NUM_BARRIERS
	.align		4
        /*0020*/ 	.byte	0x02, 0x4c
        /*0022*/ 	.byte	0x01
	.zero		1


	//----- nvinfo : EIATTR_ANNOTATIONS
	.align		4
        /*0024*/ 	.byte	0x04, 0x55
        /*0026*/ 	.short	(.L_22 - .L_21)


	//   ....[0]....
.L_21:
        /*0028*/ 	.word	0x00000001
        /*002c*/ 	.byte	0xb0, 0x05, 0x00, 0x00, 0x01, 0x00, 0x00, 0x00, 0xd0, 0x05, 0x00, 0x00, 0x01, 0x00, 0x00, 0x00
        /* <DEDUP_REMOVED lines=193> */
        /*0c4c*/ 	.byte	0x20, 0x00, 0x01, 0x00


	//----- nvinfo : EIATTR_MERCURY_ISA_VERSION
	.align		4
.L_22:
        /*0c50*/ 	.byte	0x03, 0x5f
        /*0c52*/ 	.short	0x0101


	//----- nvinfo : EIATTR_INT_WARP_WIDE_INSTR_OFFSETS
	.align		4
        /*0c54*/ 	.byte	0x04, 0x31
        /*0c56*/ 	.short	(.L_24 - .L_23)


	//   ....[0]....
.L_23:
        /*0c58*/ 	.word	0x00000480


	//   ....[1]....
        /*0c5c*/ 	.word	0x00000490


	//   ....[2]....
        /*0c60*/ 	.word	0x000005c0


	//----- nvinfo : EIATTR_COOP_GROUP_MASK_REGIDS
	.align		4
.L_24:
        /*0c64*/ 	.byte	0x04, 0x29
        /*0c66*/ 	.short	(.L_26 - .L_25)


	//   ....[0]....
.L_25:
        /*0c68*/ 	.word	0xffffffff


	//   ....[1]....
        /*0c6c*/ 	.word	0xffffffff


	//   ....[2]....
        /*0c70*/ 	.word	0xffffffff


	//   ....[3]....
        /*0c74*/ 	.word	0xffffffff


	//   ....[4]....
        /*0c78*/ 	.word	0xffffffff


	//----- nvinfo : EIATTR_COOP_GROUP_INSTR_OFFSETS
	.align		4
.L_26:
        /*0c7c*/ 	.byte	0x04, 0x28
        /*0c7e*/ 	.short	(.L_28 - .L_27)


	//   ....[0]....
.L_27:
        /*0c80*/ 	.word	0x00000070


	//   ....[1]....
        /*0c84*/ 	.word	0x00000080


	//   ....[2]....
        /*0c88*/ 	.word	0x000001a0


	//   ....[3]....
        /*0c8c*/ 	.word	0x000003d0


	//   ....[4]....
        /*0c90*/ 	.word	0x00001310


	//----- nvinfo : EIATTR_REG_RECONFIG
	.align		4
.L_28:
        /*0c94*/ 	.byte	0x01, 0x54
	.zero		2


	//----- nvinfo : EIATTR_MBARRIER_INSTR_OFFSETS
	.align		4
        /*0c98*/ 	.byte	0x04, 0x39
        /*0c9a*/ 	.short	(.L_30 - .L_29)


	//   ....[0]....
.L_29:
        /*0c9c*/ 	.word	0x00000320
        /*0ca0*/ 	.word	0x000000ff
        /*0ca4*/ 	.word	0x00000000
        /*0ca8*/ 	.short	0x0100
        /*0caa*/ 	.byte	0x09
	.zero		1


	//   ....[1]....
        /*0cac*/ 	.word	0x00000330
        /*0cb0*/ 	.word	0x000000ff
        /*0cb4*/ 	.word	0x00000028
        /*0cb8*/ 	.short	0x0100
        /*0cba*/ 	.byte	0x09
	.zero		1


	//   ....[2]....
        /*0cbc*/ 	.word	0x00000340
        /*0cc0*/ 	.word	0x000000ff
        /*0cc4*/ 	.word	0x00000008
        /*0cc8*/ 	.short	0x0100
        /*0cca*/ 	.byte	0x09
	.zero		1


	//   ....[3]....
        /*0ccc*/ 	.word	0x00000350
        /*0cd0*/ 	.word	0x000000ff
        /*0cd4*/ 	.word	0x00000030
        /*0cd8*/ 	.short	0x0100
        /*0cda*/ 	.byte	0x09
	.zero		1


	//   ....[4]....
        /*0cdc*/ 	.word	0x00000360
        /*0ce0*/ 	.word	0x000000ff
        /*0ce4*/ 	.word	0x00000010
        /*0ce8*/ 	.short	0x0100
        /*0cea*/ 	.byte	0x09
	.zero		1


	//   ....[5]....
        /*0cec*/ 	.word	0x00000370
        /*0cf0*/ 	.word	0x000000ff
        /*0cf4*/ 	.word	0x00000038
        /*0cf8*/ 	.short	0x0100
        /*0cfa*/ 	.byte	0x09
	.zero		1


	//   ....[6]....
        /*0cfc*/ 	.word	0x00000380
        /*0d00*/ 	.word	0x000000ff
        /*0d04*/ 	.word	0x00000018
        /*0d08*/ 	.short	0x0100
        /*0d0a*/ 	.byte	0x09
	.zero		1


	//   ....[7]....
        /*0d0c*/ 	.word	0x00000390
        /*0d10*/ 	.word	0x000000ff
        /*0d14*/ 	.word	0x00000040
        /*0d18*/ 	.short	0x0100
        /*0d1a*/ 	.byte	0x09
	.zero		1


	//   ....[8]....
        /*0d1c*/ 	.word	0x000003a0
        /*0d20*/ 	.word	0x000000ff
        /*0d24*/ 	.word	0x00000020
        /*0d28*/ 	.short	0x0100
        /*0d2a*/ 	.byte	0x09
	.zero		1


	//   ....[9]....
        /*0d2c*/ 	.word	0x000003b0
        /*0d30*/ 	.word	0x000000ff
        /*0d34*/ 	.word	0x00000048
        /*0d38*/ 	.short	0x0100
        /*0d3a*/ 	.byte	0x09
	.zero		1


	//   ....[10]....
        /*0d3c*/ 	.word	0x000005f0
        /*0d40*/ 	.word	0x000000ff
        /*0d44*/ 	.word	0x00000060
        /*0d48*/ 	.short	0x0100
        /*0d4a*/ 	.byte	0x06
	.zero		1


	//   ....[11]....
        /*0d4c*/ 	.word	0x00000600
        /*0d50*/ 	.word	0x000000ff
        /*0d54*/ 	.word	0x00000068
        /*0d58*/ 	.short	0x0100
        /*0d5a*/ 	.byte	0x06
	.zero		1


	//   ....[12]....
        /*0d5c*/ 	.word	0x00001b20
        /*0d60*/ 	.word	0x000000ff
        /*0d64*/ 	.word	0x00000000
        /*0d68*/ 	.short	0x010a
        /*0d6a*/ 	.byte	0x06
	.zero		1


	//   ....[13]....
        /*0d6c*/ 	.word	0x00001b60
        /*0d70*/ 	.word	0x000000ff
        /*0d74*/ 	.word	0x00000000
        /*0d78*/ 	.short	0x010a
        /*0d7a*/ 	.byte	0x06
	.zero		1


	//   ....[14]....
        /*0d7c*/ 	.word	0x00002d20
        /*0d80*/ 	.word	0x000000ff
        /*0d84*/ 	.word	0x00000000
        /*0d88*/ 	.short	0x010a
        /*0d8a*/ 	.byte	0x09
	.zero		1


	//   ....[15]....
        /*0d8c*/ 	.word	0x00002d60
        /*0d90*/ 	.word	0x000000ff
        /*0d94*/ 	.word	0x00000000
        /*0d98*/ 	.short	0x010a
        /*0d9a*/ 	.byte	0x09
	.zero		1


	//   ....[16]....
        /*0d9c*/ 	.word	0x00003d30
        /*0da0*/ 	.word	0x000000ff
        /*0da4*/ 	.word	0x00000000
        /*0da8*/ 	.short	0x0101
        /*0daa*/ 	.byte	0x08
	.zero		1


	//   ....[17]....
        /*0dac*/ 	.word	0x00004f00
        /*0db0*/ 	.word	0x000000ff
        /*0db4*/ 	.word	0x00000000
        /*0db8*/ 	.short	0x0101
        /*0dba*/ 	.byte	0x08
	.zero		1


	//   ....[18]....
        /*0dbc*/ 	.word	0x0000f1b0
        /*0dc0*/ 	.word	0x0000000d
        /*0dc4*/ 	.word	0x00000028
        /*0dc8*/ 	.short	0x010a
        /*0dca*/ 	.byte	0x3f
	.zero		1


	//   ....[19]....
        /*0dcc*/ 	.word	0x0000f570
        /*0dd0*/ 	.word	0x00000004
        /*0dd4*/ 	.word	0x00000068
        /*0dd8*/ 	.short	0x0101
        /*0dda*/ 	.byte	0x3f
	.zero		1


	//   ....[20]....
        /*0ddc*/ 	.word	0x0000fce0
        /*0de0*/ 	.word	0x00000007
        /*0de4*/ 	.word	0x00000000
        /*0de8*/ 	.short	0x010a
        /*0dea*/ 	.byte	0x3f
	.zero		1


	//   ....[21]....
        /*0dec*/ 	.word	0x0000fd60
        /*0df0*/ 	.word	0x00000009
        /*0df4*/ 	.word	0x00000000
        /*0df8*/ 	.short	0x010a
        /*0dfa*/ 	.byte	0x3f
	.zero		1


	//   ....[22]....
        /*0dfc*/ 	.word	0x0000fdf0
        /*0e00*/ 	.word	0x00000006
        /*0e04*/ 	.word	0x00000000
        /*0e08*/ 	.short	0x010a
        /*0e0a*/ 	.byte	0x3f
	.zero		1


	//   ....[23]....
        /*0e0c*/ 	.word	0x0000fe80
        /*0e10*/ 	.word	0x00000009
        /*0e14*/ 	.word	0x00000000
        /*0e18*/ 	.short	0x010a
        /*0e1a*/ 	.byte	0x3f
	.zero		1


	//   ....[24]....
        /*0e1c*/ 	.word	0x0000ff10
        /*0e20*/ 	.word	0x00000003
        /*0e24*/ 	.word	0x00000000
        /*0e28*/ 	.short	0x010a
        /*0e2a*/ 	.byte	0x3f
	.zero		1


	//   ....[25]....
        /*0e2c*/ 	.word	0x0000ff80
        /*0e30*/ 	.word	0x00000003
        /*0e34*/ 	.word	0x00000000
        /*0e38*/ 	.short	0x010a
        /*0e3a*/ 	.byte	0x3f
	.zero		1


	//   ....[26]....
        /*0e3c*/ 	.word	0x0000fff0
        /*0e40*/ 	.word	0x00000000
        /*0e44*/ 	.word	0x00000000
        /*0e48*/ 	.short	0x010a
        /*0e4a*/ 	.byte	0x3f
	.zero		1


	//   ....[27]....
        /*0e4c*/ 	.word	0x000100d0
        /*0e50*/ 	.word	0x0000000d
        /*0e54*/ 	.word	0x00000028
        /*0e58*/ 	.short	0x010a
        /*0e5a*/ 	.byte	0x3f
	.zero		1


	//   ....[28]....
        /*0e5c*/ 	.word	0x000101b0
        /*0e60*/ 	.word	0x00000007
        /*0e64*/ 	.word	0x00000000
        /*0e68*/ 	.short	0x010a
        /*0e6a*/ 	.byte	0x3f
	.zero		1


	//   ....[29]....
        /*0e6c*/ 	.word	0x00010200
        /*0e70*/ 	.word	0x00000009
        /*0e74*/ 	.word	0x00000000
        /*0e78*/ 	.short	0x010a
        /*0e7a*/ 	.byte	0x3f
	.zero		1


	//   ....[30]....
        /*0e7c*/ 	.word	0x00010250
        /*0e80*/ 	.word	0x00000006
        /*0e84*/ 	.word	0x00000000
        /*0e88*/ 	.short	0x010a
        /*0e8a*/ 	.byte	0x3f
	.zero		1


	//   ....[31]....
        /*0e8c*/ 	.word	0x000102a0
        /*0e90*/ 	.word	0x00000009
        /*0e94*/ 	.word	0x00000000
        /*0e98*/ 	.short	0x010a
        /*0e9a*/ 	.byte	0x3f
	.zero		1


	//----- nvinfo : EIATTR_NUM_MBARRIERS
	.align		4
.L_30:
        /*0e9c*/ 	.byte	0x03, 0x38
        /*0e9e*/ 	.short	0x000c


	//----- nvinfo : EIATTR_EXIT_INSTR_OFFSETS
	.align		4
        /*0ea0*/ 	.byte	0x04, 0x1c
        /*0ea2*/ 	.short	(.L_32 - .L_31)


	//   ....[0]....
.L_31:
        /*0ea4*/ 	.word	0x00000660


	//   ....[1]....
        /*0ea8*/ 	.word	0x00000fb0


	//   ....[2]....
        /*0eac*/ 	.word	0x0000e7f0


	//   ....[3]....
        /*0eb0*/ 	.word	0x0000ee40


	//   ....[4]....
        /*0eb4*/ 	.word	0x0000ff60


	//----- nvinfo : EIATTR_MAX_THREADS
	.align		4
.L_32:
        /*0eb8*/ 	.byte	0x04, 0x05
        /*0eba*/ 	.short	(.L_34 - .L_33)
.L_33:
        /*0ebc*/ 	.word	0x00000180
        /*0ec0*/ 	.word	0x00000001
        /*0ec4*/ 	.word	0x00000001


	//----- nvinfo : EIATTR_CRS_STACK_SIZE
	.align		4
.L_34:
        /*0ec8*/ 	.byte	0x04, 0x1e
        /*0eca*/ 	.short	(.L_36 - .L_35)
.L_35:
        /*0ecc*/ 	.word	0x00000000


	//----- nvinfo : EIATTR_CBANK_PARAM_SIZE
	.align		4
.L_36:
        /*0ed0*/ 	.byte	0x03, 0x19
        /*0ed2*/ 	.short	0x0470


	//----- nvinfo : EIATTR_PARAM_CBANK
	.align		4
        /*0ed4*/ 	.byte	0x04, 0x0a
        /*0ed6*/ 	.short	(.L_38 - .L_37)
	.align		4
.L_37:
        /*0ed8*/ 	.word	index@(.nv.constant0._ZN7cutlass13device_kernelINS_4gemm6kernel13GemmUniversalIN4cute5tupleIJiiiiEEENS1_10collective13CollectiveMmaINS1_37MainloopSm90TmaGmmaWarpSpecializedFP8ILi5ENS5_IJNS4_1CILi1EEESB_SB_EEENS1_35KernelTmaWarpSpecializedCooperativeEEENS5_IJNSA_ILi128EEENSA_ILi256EEENSA_ILi32EEEEEENS_12float_e4m3_tENS5_IJlSB_lEEESJ_SK_NS4_8TiledMMAINS4_8MMA_AtomIJNS4_4SM904GMMA31MMA_64x256x32_F32E4M3E4M3_SS_TNILNSO_7ScaleInE1ELSQ_1EEEEEENS4_6LayoutINS5_IJNSA_ILi2EEESB_SB_EEENS5_IJSB_NSA_ILi0EEESW_EEEEENS5_IJNS4_10UnderscoreESZ_SZ_EEEEENS4_13SM90_TMA_LOADENS4_14ComposedLayoutINS4_7SwizzleILi1ELi4ELi3EEENS4_18smem_ptr_flag_bitsILi8EEENST_INS5_IJNSA_ILi8EEESH_EEENS5_IJSH_SB_EEEEEEEvNS4_8identityES12_S1C_vS1D_EENS_8epilogue10collective6detail29Sm90TmaWarpSpecializedAdapterINS1G_15DefaultEpilogueISJ_SK_SK_NS1F_6thread17LinearCombinationISJ_Li1EffLNS1K_9ScaleType4KindE0ELNS_15FloatRoundStyleE2ESJ_EENS1_15EpilogueDefaultEEEEEvvEEEEvNT_6ParamsE)
        /*0edc*/ 	.short	0x0210
        /*0ede*/ 	.short	0x0470


	//----- nvinfo : EIATTR_SW_WAR
	.align		4
.L_38:
        /*0ee0*/ 	.byte	0x04, 0x36
        /*0ee2*/ 	.short	(.L_40 - .L_39)
.L_39:
        /*0ee4*/ 	.word	0x00000008
.L_40:


//--------------------- .nv.callgraph             --------------------------
	.section	.nv.callgraph,"",@"SHT_CUDA_CALLGRAPH"
	.align	4
	.sectionentsize	8
	.align		4
        /*0000*/ 	.word	0x00000000
	.align		4
        /*0004*/ 	.word	0xffffffff
	.align		4
        /*0008*/ 	.word	0x00000000
	.align		4
        /*000c*/ 	.word	0xfffffffe
	.align		4
        /*0010*/ 	.word	0x00000000
	.align		4
        /*0014*/ 	.word	0xfffffffd
	.align		4
        /*0018*/ 	.word	0x00000000
	.align		4
        /*001c*/ 	.word	0xfffffffc


//--------------------- .nv.constant4             --------------------------
	.section	.nv.constant4,"a",@progbits
	.align	8
	.align		8
.nv.constant4:
        /*0000*/ 	.dword	_ZN40_INTERNAL_2ff1b355_4_k_cu_10c815ca_267834cuda3std3__45__cpo5beginE
	.align		8
        /*0008*/ 	.dword	_ZN40_INTERNAL_2ff1b355_4_k_cu_10c815ca_267834cuda3std3__45__cpo3endE
	.align		8
        /*0010*/ 	.dword	_ZN40_INTERNAL_2ff1b355_4_k_cu_10c815ca_267834cuda3std3__45__cpo6cbeginE
	.align		8
        /*0018*/ 	.dword	_ZN40_INTERNAL_2ff1b355_4_k_cu_10c815ca_267834cuda3std3__45__cpo4cendE
	.align		8
        /*0020*/ 	.dword	_ZN40_INTERNAL_2ff1b355_4_k_cu_10c815ca_267834cuda3std3__442_GLOBAL__N__2ff1b355_4_k_cu_10c815ca_267836ignoreE
	.align		8
        /*0028*/ 	.dword	_ZN40_INTERNAL_2ff1b355_4_k_cu_10c815ca_267834cuda3std3__419piecewise_constructE
	.align		8
        /*0030*/ 	.dword	_ZN40_INTERNAL_2ff1b355_4_k_cu_10c815ca_267834cuda3std3__48in_placeE
	.align		8
        /*0038*/ 	.dword	_ZN40_INTERNAL_2ff1b355_4_k_cu_10c815ca_267834cuda3std6ranges3__45__cpo4swapE
	.align		8
        /*0040*/ 	.dword	_ZN40_INTERNAL_2ff1b355_4_k_cu_10c815ca_267834cuda3std6ranges3__45__cpo9iter_moveE
	.align		8
        /*0048*/ 	.dword	_ZN40_INTERNAL_2ff1b355_4_k_cu_10c815ca_267834cute7productE
	.align		8
        /*0050*/ 	.dword	_ZN40_INTERNAL_2ff1b355_4_k_cu_10c815ca_267834cute1_E


//--------------------- .text._ZN7cutlass13device_kernelINS_4gemm6kernel13GemmUniversalIN4cute5tupleIJiiiiEEENS1_10collective13CollectiveMmaINS1_37MainloopSm90TmaGmmaWarpSpecializedFP8ILi5ENS5_IJNS4_1CILi1EEESB_SB_EEENS1_35KernelTmaWarpSpecializedCooperativeEEENS5_IJNSA_ILi128EEENSA_ILi256EEENSA_ILi32EEEEEENS_12float_e4m3_tENS5_IJlSB_lEEESJ_SK_NS4_8TiledMMAINS4_8MMA_AtomIJNS4_4SM904GMMA31MMA_64x256x32_F32E4M3E4M3_SS_TNILNSO_7ScaleInE1ELSQ_1EEEEEENS4_6LayoutINS5_IJNSA_ILi2EEESB_SB_EEENS5_IJSB_NSA_ILi0EEESW_EEEEENS5_IJNS4_10UnderscoreESZ_SZ_EEEEENS4_13SM90_TMA_LOADENS4_14ComposedLayoutINS4_7SwizzleILi1ELi4ELi3EEENS4_18smem_ptr_flag_bitsILi8EEENST_INS5_IJNSA_ILi8EEESH_EEENS5_IJSH_SB_EEEEEEEvNS4_8identityES12_S1C_vS1D_EENS_8epilogue10collective6detail29Sm90TmaWarpSpecializedAdapterINS1G_15DefaultEpilogueISJ_SK_SK_NS1F_6thread17LinearCombinationISJ_Li1EffLNS1K_9ScaleType4KindE0ELNS_15FloatRoundStyleE2ESJ_EENS1_15EpilogueDefaultEEEEEvvEEEEvNT_6ParamsE --------------------------
	.section	.text._ZN7cutlass13device_kernelINS_4gemm6kernel13GemmUniversalIN4cute5tupleIJiiiiEEENS1_10collective13CollectiveMmaINS1_37MainloopSm90TmaGmmaWarpSpecializedFP8ILi5ENS5_IJNS4_1CILi1EEESB_SB_EEENS1_35KernelTmaWarpSpecializedCooperativeEEENS5_IJNSA_ILi128EEENSA_ILi256EEENSA_ILi32EEEEEENS_12float_e4m3_tENS5_IJlSB_lEEESJ_SK_NS4_8TiledMMAINS4_8MMA_AtomIJNS4_4SM904GMMA31MMA_64x256x32_F32E4M3E4M3_SS_TNILNSO_7ScaleInE1ELSQ_1EEEEEENS4_6LayoutINS5_IJNSA_ILi2EEESB_SB_EEENS5_IJSB_NSA_ILi0EEESW_EEEEENS5_IJNS4_10UnderscoreESZ_SZ_EEEEENS4_13SM90_TMA_LOADENS4_14ComposedLayoutINS4_7SwizzleILi1ELi4ELi3EEENS4_18smem_ptr_flag_bitsILi8EEENST_INS5_IJNSA_ILi8EEESH_EEENS5_IJSH_SB_EEEEEEEvNS4_8identityES12_S1C_vS1D_EENS_8epilogue10collective6detail29Sm90TmaWarpSpecializedAdapterINS1G_15DefaultEpilogueISJ_SK_SK_NS1F_6thread17LinearCombinationISJ_Li1EffLNS1K_9ScaleType4KindE0ELNS_15FloatRoundStyleE2ESJ_EENS1_15EpilogueDefaultEEEEEvvEEEEvNT_6ParamsE,"ax",@progbits
	.align	128
.text._ZN7cutlass13device_kernelINS_4gemm6kernel13GemmUniversalIN4cute5tupleIJiiiiEEENS1_10collective13CollectiveMmaINS1_37MainloopSm90TmaGmmaWarpSpecializedFP8ILi5ENS5_IJNS4_1CILi1EEESB_SB_EEENS1_35KernelTmaWarpSpecializedCooperativeEEENS5_IJNSA_ILi128EEENSA_ILi256EEENSA_ILi32EEEEEENS_12float_e4m3_tENS5_IJlSB_lEEESJ_SK_NS4_8TiledMMAINS4_8MMA_AtomIJNS4_4SM904GMMA31MMA_64x256x32_F32E4M3E4M3_SS_TNILNSO_7ScaleInE1ELSQ_1EEEEEENS4_6LayoutINS5_IJNSA_ILi2EEESB_SB_EEENS5_IJSB_NSA_ILi0EEESW_EEEEENS5_IJNS4_10UnderscoreESZ_SZ_EEEEENS4_13SM90_TMA_LOADENS4_14ComposedLayoutINS4_7SwizzleILi1ELi4ELi3EEENS4_18smem_ptr_flag_bitsILi8EEENST_INS5_IJNSA_ILi8EEESH_EEENS5_IJSH_SB_EEEEEEEvNS4_8identityES12_S1C_vS1D_EENS_8epilogue10collective6detail29Sm90TmaWarpSpecializedAdapterINS1G_15DefaultEpilogueISJ_SK_SK_NS1F_6thread17LinearCombinationISJ_Li1EffLNS1K_9ScaleType4KindE0ELNS_15FloatRoundStyleE2ESJ_EENS1_15EpilogueDefaultEEEEEvvEEEEvNT_6ParamsE:
        .type           _ZN7cutlass13device_kernelINS_4gemm6kernel13GemmUniversalIN4cute5tupleIJiiiiEEENS1_10collective13CollectiveMmaINS1_37MainloopSm90TmaGmmaWarpSpecializedFP8ILi5ENS5_IJNS4_1CILi1EEESB_SB_EEENS1_35KernelTmaWarpSpecializedCooperativeEEENS5_IJNSA_ILi128EEENSA_ILi256EEENSA_ILi32EEEEEENS_12float_e4m3_tENS5_IJlSB_lEEESJ_SK_NS4_8TiledMMAINS4_8MMA_AtomIJNS4_4SM904GMMA31MMA_64x256x32_F32E4M3E4M3_SS_TNILNSO_7ScaleInE1ELSQ_1EEEEEENS4_6LayoutINS5_IJNSA_ILi2EEESB_SB_EEENS5_IJSB_NSA_ILi0EEESW_EEEEENS5_IJNS4_10UnderscoreESZ_SZ_EEEEENS4_13SM90_TMA_LOADENS4_14ComposedLayoutINS4_7SwizzleILi1ELi4ELi3EEENS4_18smem_ptr_flag_bitsILi8EEENST_INS5_IJNSA_ILi8EEESH_EEENS5_IJSH_SB_EEEEEEEvNS4_8identityES12_S1C_vS1D_EENS_8epilogue10collective6detail29Sm90TmaWarpSpecializedAdapterINS1G_15DefaultEpilogueISJ_SK_SK_NS1F_6thread17LinearCombinationISJ_Li1EffLNS1K_9ScaleType4KindE0ELNS_15FloatRoundStyleE2ESJ_EENS1_15EpilogueDefaultEEEEEvvEEEEvNT_6ParamsE,@function
        .size           _ZN7cutlass13device_kernelINS_4gemm6kernel13GemmUniversalIN4cute5tupleIJiiiiEEENS1_10collective13CollectiveMmaINS1_37MainloopSm90TmaGmmaWarpSpecializedFP8ILi5ENS5_IJNS4_1CILi1EEESB_SB_EEENS1_35KernelTmaWarpSpecializedCooperativeEEENS5_IJNSA_ILi128EEENSA_ILi256EEENSA_ILi32EEEEEENS_12float_e4m3_tENS5_IJlSB_lEEESJ_SK_NS4_8TiledMMAINS4_8MMA_AtomIJNS4_4SM904GMMA31MMA_64x256x32_F32E4M3E4M3_SS_TNILNSO_7ScaleInE1ELSQ_1EEEEEENS4_6LayoutINS5_IJNSA_ILi2EEESB_SB_EEENS5_IJSB_NSA_ILi0EEESW_EEEEENS5_IJNS4_10UnderscoreESZ_SZ_EEEEENS4_13SM90_TMA_LOADENS4_14ComposedLayoutINS4_7SwizzleILi1ELi4ELi3EEENS4_18smem_ptr_flag_bitsILi8EEENST_INS5_IJNSA_ILi8EEESH_EEENS5_IJSH_SB_EEEEEEEvNS4_8identityES12_S1C_vS1D_EENS_8epilogue10collective6detail29Sm90TmaWarpSpecializedAdapterINS1G_15DefaultEpilogueISJ_SK_SK_NS1F_6thread17LinearCombinationISJ_Li1EffLNS1K_9ScaleType4KindE0ELNS_15FloatRoundStyleE2ESJ_EENS1_15EpilogueDefaultEEEEEvvEEEEvNT_6ParamsE,(.L_x_331 - _ZN7cutlass13device_kernelINS_4gemm6kernel13GemmUniversalIN4cute5tupleIJiiiiEEENS1_10collective13CollectiveMmaINS1_37MainloopSm90TmaGmmaWarpSpecializedFP8ILi5ENS5_IJNS4_1CILi1EEESB_SB_EEENS1_35KernelTmaWarpSpecializedCooperativeEEENS5_IJNSA_ILi128EEENSA_ILi256EEENSA_ILi32EEEEEENS_12float_e4m3_tENS5_IJlSB_lEEESJ_SK_NS4_8TiledMMAINS4_8MMA_AtomIJNS4_4SM904GMMA31MMA_64x256x32_F32E4M3E4M3_SS_TNILNSO_7ScaleInE1ELSQ_1EEEEEENS4_6LayoutINS5_IJNSA_ILi2EEESB_SB_EEENS5_IJSB_NSA_ILi0EEESW_EEEEENS5_IJNS4_10UnderscoreESZ_SZ_EEEEENS4_13SM90_TMA_LOADENS4_14ComposedLayoutINS4_7SwizzleILi1ELi4ELi3EEENS4_18smem_ptr_flag_bitsILi8EEENST_INS5_IJNSA_ILi8EEESH_EEENS5_IJSH_SB_EEEEEEEvNS4_8identityES12_S1C_vS1D_EENS_8epilogue10collective6detail29Sm90TmaWarpSpecializedAdapterINS1G_15DefaultEpilogueISJ_SK_SK_NS1F_6thread17LinearCombinationISJ_Li1EffLNS1K_9ScaleType4KindE0ELNS_15FloatRoundStyleE2ESJ_EENS1_15EpilogueDefaultEEEEEvvEEEEvNT_6ParamsE)
        .other          _ZN7cutlass13device_kernelINS_4gemm6kernel13GemmUniversalIN4cute5tupleIJiiiiEEENS1_10collective13CollectiveMmaINS1_37MainloopSm90TmaGmmaWarpSpecializedFP8ILi5ENS5_IJNS4_1CILi1EEESB_SB_EEENS1_35KernelTmaWarpSpecializedCooperativeEEENS5_IJNSA_ILi128EEENSA_ILi256EEENSA_ILi32EEEEEENS_12float_e4m3_tENS5_IJlSB_lEEESJ_SK_NS4_8TiledMMAINS4_8MMA_AtomIJNS4_4SM904GMMA31MMA_64x256x32_F32E4M3E4M3_SS_TNILNSO_7ScaleInE1ELSQ_1EEEEEENS4_6LayoutINS5_IJNSA_ILi2EEESB_SB_EEENS5_IJSB_NSA_ILi0EEESW_EEEEENS5_IJNS4_10UnderscoreESZ_SZ_EEEEENS4_13SM90_TMA_LOADENS4_14ComposedLayoutINS4_7SwizzleILi1ELi4ELi3EEENS4_18smem_ptr_flag_bitsILi8EEENST_INS5_IJNSA_ILi8EEESH_EEENS5_IJSH_SB_EEEEEEEvNS4_8identityES12_S1C_vS1D_EENS_8epilogue10collective6detail29Sm90TmaWarpSpecializedAdapterINS1G_15DefaultEpilogueISJ_SK_SK_NS1F_6thread17LinearCombinationISJ_Li1EffLNS1K_9ScaleType4KindE0ELNS_15FloatRoundStyleE2ESJ_EENS1_15EpilogueDefaultEEEEEvvEEEEvNT_6ParamsE,@"STO_CUDA_ENTRY STV_DEFAULT"
_ZN7cutlass13device_kernelINS_4gemm6kernel13GemmUniversalIN4cute5tupleIJiiiiEEENS1_10collective13CollectiveMmaINS1_37MainloopSm90TmaGmmaWarpSpecializedFP8ILi5ENS5_IJNS4_1CILi1EEESB_SB_EEENS1_35KernelTmaWarpSpecializedCooperativeEEENS5_IJNSA_ILi128EEENSA_ILi256EEENSA_ILi32EEEEEENS_12float_e4m3_tENS5_IJlSB_lEEESJ_SK_NS4_8TiledMMAINS4_8MMA_AtomIJNS4_4SM904GMMA31MMA_64x256x32_F32E4M3E4M3_SS_TNILNSO_7ScaleInE1ELSQ_1EEEEEENS4_6LayoutINS5_IJNSA_ILi2EEESB_SB_EEENS5_IJSB_NSA_ILi0EEESW_EEEEENS5_IJNS4_10UnderscoreESZ_SZ_EEEEENS4_13SM90_TMA_LOADENS4_14ComposedLayoutINS4_7SwizzleILi1ELi4ELi3EEENS4_18smem_ptr_flag_bitsILi8EEENST_INS5_IJNSA_ILi8EEESH_EEENS5_IJSH_SB_EEEEEEEvNS4_8identityES12_S1C_vS1D_EENS_8epilogue10collective6detail29Sm90TmaWarpSpecializedAdapterINS1G_15DefaultEpilogueISJ_SK_SK_NS1F_6thread17LinearCombinationISJ_Li1EffLNS1K_9ScaleType4KindE0ELNS_15FloatRoundStyleE2ESJ_EENS1_15EpilogueDefaultEEEEEvvEEEEvNT_6ParamsE:
[----:B------:R-:W0:Y:S02]  /*0000*/  LDC R1, c[0x0][0x28] ;  /* 0x00000a00ff017b82 */ /* 0x000e240000000800 */
[----:B0-----:R-:W-:Y:S01]  /*0010*/  VIADD R1, R1, 0xffffff00 ;  /* 0xffffff0001017836 */ /* 0x001fe20000000000 */
[----:B------:R-:W0:Y:S01]  /*0020*/  S2R R2, SR_TID.X ;  /* 0x0000000000027919 */ /* 0x000e220000002100 */
[----:B------:R-:W-:Y:S01]  /*0030*/  ELECT P0, URZ, PT ;  /* 0x00000000003f782f */ /* 0x000fe20003800000 */
[----:B------:R-:W-:Y:S01]  /*0040*/  BSSY B0, `(.L_x_0) ;  /* 0x0000015000007945 */ /* 0x000fe20003800000 */
[--C-:B0-----:R-:W-:Y:S02]  /*0050*/  SHF.R.U32.HI R0, RZ, 0x5, R2.reuse ;  /* 0x00000005ff007819 */ /* 0x101fe40000011602 */
[----:B------:R-:W-:-:S03]  /*0060*/  SHF.R.U32.HI R2, RZ, 0x7, R2 ;  /* 0x00000007ff027819 */ /* 0x000fc60000011602 */
[----:B------:R-:W0:Y:S04]  /*0070*/  SHFL.IDX PT, R3, R0, RZ, 0x1f ;  /* 0x00001fff00037589 */ /* 0x000e2800000e0000 */
[----:B------:R-:W1:Y:S01]  /*0080*/  SHFL.IDX PT, R2, R2, RZ, 0x1f ;  /* 0x00001fff02027589 */ /* 0x000e6200000e0000 */
[----:B0-----:R-:W-:Y:S02]  /*0090*/  R2UR UR4, R3 ;  /* 0x00000000030472ca */ /* 0x001fe400000e0000 */
[----:B-1----:R-:W-:-:S11]  /*00a0*/  R2UR UR6, R2 ;  /* 0x00000000020672ca */ /* 0x002fd600000e0000 */
[----:B------:R-:W-:Y:S02]  /*00b0*/  USHF.R.S32.HI UR5, URZ, 0x1f, UR4 ;  /* 0x0000001f3f057899 */ /* 0x000fe40008011404 */
[----:B------:R-:W-:Y:S02]  /*00c0*/  ISETP.NE.OR P0, PT, RZ, UR4, !P0 ;  /* 0x00000004ff007c0c */ /* 0x000fe4000c705670 */
[----:B------:R-:W-:-:S04]  /*00d0*/  ULEA.HI UR5, UR5, UR4, URZ, 0x2 ;  /* 0x0000000405057291 */ /* 0x000fc8000f8f103f */
[----:B------:R-:W-:-:S04]  /*00e0*/  ULOP3.LUT UR5, UR5, 0xfffffffc, URZ, 0xc0, !UPT ;  /* 0xfffffffc05057892 */ /* 0x000fc8000f8ec03f */
[----:B------:R-:W-:-:S03]  /*00f0*/  UIADD3 UR8, UR4, -UR5, URZ ;  /* 0x8000000504087290 */ /* 0x000fc6000fffe03f */
[----:B------:R-:W-:Y:S09]  /*0100*/  @P0 BRA `(.L_x_1) ;  /* 0x0000000000200947 */ /* 0x000ff20003800000 */
[----:B------:R-:W-:Y:S02]  /*0110*/  ULDC.64 UR4, c[0x0][0x198] ;  /* 0x0000660000047ab9 */ /* 0x000fe40000000a00 */
[----:B------:R-:W-:Y:S02]  /*0120*/  UIADD3 UR10, UP0, UR4, 0xf0, URZ ;  /* 0x000000f0040a7890 */ /* 0x000fe4000ff1e03f */
[----:B------:R-:W-:Y:S02]  /*0130*/  UIADD3 UR4, UP1, UR4, 0x1f0, URZ ;  /* 0x000001f004047890 */ /* 0x000fe4000ff3e03f */
[----:B------:R-:W-:Y:S02]  /*0140*/  UIADD3.X UR11, URZ, UR5, URZ, UP0, !UPT ;  /* 0x000000053f0b7290 */ /* 0x000fe400087fe43f */
[----:B------:R-:W-:-:S07]  /*0150*/  UIADD3.X UR5, URZ, UR5, URZ, UP1, !UPT ;  /* 0x000000053f057290 */ /* 0x000fce0008ffe43f */
[----:B------:R0:W-:Y:S02]  /*0160*/  UTMACCTL.PF [UR10] ;  /* 0x000000000a0079b9 */ /* 0x0001e40008040000 */
[----:B------:R0:W-:Y:S02]  /*0170*/  UTMACCTL.PF [UR4] ;  /* 0x00000000040079b9 */ /* 0x0001e40008040000 */
[----:B0-----:R-:W-:Y:S01]  /*0180*/  NOP ;  /* 0x0000000000007918 */ /* 0x001fe20000000000 */
.L_x_1:
[----:B------:R-:W-:Y:S05]  /*0190*/  BSYNC B0 ;  /* 0x0000000000007941 */ /* 0x000fea0003800000 */
.L_x_0:
[----:B------:R-:W0:Y:S01]  /*01a0*/  SHFL.IDX PT, R2, R0, RZ, 0x1f ;  /* 0x00001fff00027589 */ /* 0x000e2200000e0000 */
[----:B------:R-:W-:Y:S01]  /*01b0*/  UISETP.NE.AND UP0, UPT, UR8, 0x3, UPT ;  /* 0x000000030800788c */ /* 0x000fe2000bf05270 */
[----:B------:R-:W-:Y:S01]  /*01c0*/  ISETP.NE.AND P1, PT, RZ, UR6, PT ;  /* 0x00000006ff007c0c */ /* 0x000fe2000bf25270 */
[----:B------:R-:W-:Y:S02]  /*01d0*/  UIADD3 UR10, UR6, -0x1, URZ ;  /* 0xffffffff060a7890 */ /* 0x000fe4000fffe03f */
[----:B------:R-:W-:Y:S02]  /*01e0*/  UISETP.EQ.OR UP0, UPT, UR8, URZ, !UP0 ;  /* 0x0000003f0800728c */ /* 0x000fe4000c702670 */
[----:B------:R-:W-:Y:S02]  /*01f0*/  UISETP.GE.U32.AND UP1, UPT, UR10, 0x2, UPT ;  /* 0x000000020a00788c */ /* 0x000fe4000bf26070 */
[----:B------:R-:W-:-:S04]  /*0200*/  UISETP.EQ.AND UP0, UPT, UR6, URZ, UP0 ;  /* 0x0000003f0600728c */ /* 0x000fc80008702270 */
[----:B------:R-:W-:-:S04]  /*0210*/  USEL UR13, URZ, 0x1, !UP0 ;  /* 0x000000013f0d7887 */ /* 0x000fc8000c000000 */
[----:B------:R-:W-:Y:S01]  /*0220*/  USEL UR13, UR13, 0x2, UP1 ;  /* 0x000000020d0d7887 */ /* 0x000fe20008800000 */
[----:B0-----:R-:W-:-:S13]  /*0230*/  ISETP.NE.AND P0, PT, R2, RZ, PT ;  /* 0x000000ff0200720c */ /* 0x001fda0003f05270 */
[----:B------:R-:W-:Y:S05]  /*0240*/  @P0 BRA `(.L_x_2) ;  /* 0x0000000000600947 */ /* 0x000fea0003800000 */
[----:B------:R-:W0:Y:S01]  /*0250*/  S2UR UR9, SR_CgaCtaId ;  /* 0x00000000000979c3 */ /* 0x000e220000008800 */
[----:B------:R-:W-:Y:S01]  /*0260*/  UMOV UR4, 0x400 ;  /* 0x0000040000047882 */ /* 0x000fe20000000000 */
[----:B------:R-:W-:Y:S01]  /*0270*/  UMOV UR5, 0x1 ;  /* 0x0000000100057882 */ /* 0x000fe20000000000 */
[----:B------:R-:W-:Y:S01]  /*0280*/  UMOV UR6, 0x100 ;  /* 0x0000010000067882 */ /* 0x000fe20000000000 */
[----:B------:R-:W-:Y:S01]  /*0290*/  ELECT P0, URZ, PT ;  /* 0x00000000003f782f */ /* 0x000fe20003800000 */
[----:B------:R-:W-:-:S04]  /*02a0*/  UIADD3 UR6, -UR6, 0x100000, URZ ;  /* 0x0010000006067890 */ /* 0x000fc8000fffe13f */
[----:B------:R-:W-:Y:S02]  /*02b0*/  USHF.L.U32 UR7, UR6, 0xb, URZ ;  /* 0x0000000b06077899 */ /* 0x000fe4000800063f */
[----:B------:R-:W-:Y:S02]  /*02c0*/  USHF.L.U32 UR6, UR6, 0x1, URZ ;  /* 0x0000000106067899 */ /* 0x000fe4000800063f */
[----:B0-----:R-:W-:Y:S02]  /*02d0*/  ULEA UR9, UR9, UR4, 0x18 ;  /* 0x0000000409097291 */ /* 0x001fe4000f8ec03f */
[----:B------:R-:W-:-:S04]  /*02e0*/  UIADD3 UR4, -UR5, 0x100000, URZ ;  /* 0x0010000005047890 */ /* 0x000fc8000fffe13f */
[----:B------:R-:W-:Y:S02]  /*02f0*/  USHF.L.U32 UR5, UR4, 0xb, URZ ;  /* 0x0000000b04057899 */ /* 0x000fe4000800063f */
[----:B------:R-:W-:Y:S01]  /*0300*/  USHF.L.U32 UR4, UR4, 0x1, URZ ;  /* 0x0000000104047899 */ /* 0x000fe2000800063f */
[----:B------:R-:W0:Y:S11]  /*0310*/  FENCE.VIEW.ASYNC.S ;  /* 0x00000000000073c6 */ /* 0x000e360000000000 */
[----:B0-----:R0:W1:Y:S01]  /*0320*/  SYNCS.EXCH.64 URZ, [UR9], UR4 ;  /* 0x00000004093f75b2 */ /* 0x0010620008000100 */
[----:B------:R0:W2:Y:S01]  /*0330*/  SYNCS.EXCH.64 URZ, [UR9+0x28], UR6 ;  /* 0x00002806093f75b2 */ /* 0x0000a20008000100 */
[----:B------:R0:W3:Y:S01]  /*0340*/  SYNCS.EXCH.64 URZ, [UR9+0x8], UR4 ;  /* 0x00000804093f75b2 */ /* 0x0000e20008000100 */
[----:B------:R0:W4:Y:S01]  /*0350*/  SYNCS.EXCH.64 URZ, [UR9+0x30], UR6 ;  /* 0x00003006093f75b2 */ /* 0x0001220008000100 */
[----:B------:R0:W0:Y:S01]  /*0360*/  SYNCS.EXCH.64 URZ, [UR9+0x10], UR4 ;  /* 0x00001004093f75b2 */ /* 0x0000220008000100 */
[----:B------:R0:W0:Y:S01]  /*0370*/  SYNCS.EXCH.64 URZ, [UR9+0x38], UR6 ;  /* 0x00003806093f75b2 */ /* 0x0000220008000100 */
[----:B------:R0:W0:Y:S01]  /*0380*/  SYNCS.EXCH.64 URZ, [UR9+0x18], UR4 ;  /* 0x00001804093f75b2 */ /* 0x0000220008000100 */
[----:B------:R0:W0:Y:S01]  /*0390*/  SYNCS.EXCH.64 URZ, [UR9+0x40], UR6 ;  /* 0x00004006093f75b2 */ /* 0x0000220008000100 */
[----:B------:R0:W0:Y:S01]  /*03a0*/  SYNCS.EXCH.64 URZ, [UR9+0x20], UR4 ;  /* 0x00002004093f75b2 */ /* 0x0000220008000100 */
[----:B------:R0:W0:Y:S01]  /*03b0*/  SYNCS.EXCH.64 URZ, [UR9+0x48], UR6 ;  /* 0x00004806093f75b2 */ /* 0x0000220008000100 */
[----:B------:R-:W-:Y:S01]  /*03c0*/  NOP ;  /* 0x0000000000007918 */ /* 0x000fe20000000000 */
.L_x_2:
[----:B------:R-:W5:Y:S01]  /*03d0*/  SHFL.IDX PT, R0, R0, RZ, 0x1f ;  /* 0x00001fff00007589 */ /* 0x000f6200000e0000 */
[----:B------:R-:W1:Y:S01]  /*03e0*/  LDC R2, c[0x0][0x65c] ;  /* 0x00019700ff027b82 */ /* 0x000e620000000800 */
[----:B------:R-:W-:Y:S01]  /*03f0*/  ELECT P0, URZ, PT ;  /* 0x00000000003f782f */ /* 0x000fe20003800000 */
[----:B------:R-:W-:Y:S01]  /*0400*/  IMAD.MOV.U32 R3, RZ, RZ, RZ ;  /* 0x000000ffff037224 */ /* 0x000fe200078e00ff */
[----:B0-----:R-:W-:Y:S01]  /*0410*/  UMOV UR4, 0x20 ;  /* 0x0000002000047882 */ /* 0x001fe20000000000 */
[----:B------:R-:W-:Y:S01]  /*0420*/  NOP ;  /* 0x0000000000007918 */ /* 0x000fe20000000000 */
[----:B------:R-:W-:Y:S01]  /*0430*/  NOP ;  /* 0x0000000000007918 */ /* 0x000fe20000000000 */
[----:B-----5:R-:W-:Y:S02]  /*0440*/  ISETP.NE.OR P0, PT, R0, RZ, !P0 ;  /* 0x000000ff0000720c */ /* 0x020fe40004705670 */
[----:B-1----:R-:W-:Y:S01]  /*0450*/  ISETP.NE.AND P2, PT, R2, 0x1, PT ;  /* 0x000000010200780c */ /* 0x002fe20003f45270 */
[----:B------:R-:W0:Y:S01]  /*0460*/  S2R R0, SR_CTAID.Y ;  /* 0x0000000000007919 */ /* 0x000e220000002600 */
[----:B------:R-:W1:Y:S09]  /*0470*/  S2R R2, SR_CTAID.X ;  /* 0x0000000000027919 */ /* 0x000e720000002500 */
[----:B------:R-:W-:Y:S01]  /*0480*/  VOTEU.ALL UP0, P0 ;  /* 0x00000000003f7886 */ /* 0x000fe20000000000 */
[----:B------:R-:W-:Y:S01]  /*0490*/  VOTEU.ALL UP1, P0 ;  /* 0x00000000003f7886 */ /* 0x000fe20000020000 */
[----:B------:R-:W1:Y:S01]  /*04a0*/  @P2 LDC R7, c[0x0][0x10] ;  /* 0x00000400ff072b82 */ /* 0x000e620000000800 */
[----:B------:R-:W-:-:S02]  /*04b0*/  @P2 IMAD.MOV.U32 R5, RZ, RZ, RZ ;  /* 0x000000ffff052224 */ /* 0x000fc400078e00ff */
[----:B------:R-:W-:Y:S01]  /*04c0*/  @P2 IMAD.MOV.U32 R11, RZ, RZ, RZ ;  /* 0x000000ffff0b2224 */ /* 0x000fe200078e00ff */
[----:B------:R-:W-:Y:S01]  /*04d0*/  @!UP0 UMOV UR6, 0x400 ;  /* 0x0000040000068882 */ /* 0x000fe20000000000 */
[----:B------:R-:W-:-:S04]  /*04e0*/  @!UP0 UIADD3 UR4, -UR4, 0x100000, URZ ;  /* 0x0010000004048890 */ /* 0x000fc8000fffe13f */
[----:B------:R-:W-:Y:S02]  /*04f0*/  @!UP0 USHF.L.U32 UR5, UR4, 0xb, URZ ;  /* 0x0000000b04058899 */ /* 0x000fe4000800063f */
[----:B------:R-:W-:Y:S01]  /*0500*/  @!UP0 USHF.L.U32 UR4, UR4, 0x1, URZ ;  /* 0x0000000104048899 */ /* 0x000fe2000800063f */
[----:B------:R-:W5:Y:S08]  /*0510*/  @!P2 LDC R9, c[0x0][0xc] ;  /* 0x00000300ff09ab82 */ /* 0x000f700000000800 */
[----:B------:R-:W2:Y:S01]  /*0520*/  @!UP0 S2UR UR7, SR_CgaCtaId ;  /* 0x00000000000789c3 */ /* 0x000ea20000008800 */
[----:B0-----:R-:W-:-:S04]  /*0530*/  @P2 IMAD.MOV.U32 R4, RZ, RZ, R0 ;  /* 0x000000ffff042224 */ /* 0x001fc800078e0000 */
[----:B-1----:R-:W-:-:S04]  /*0540*/  @P2 IMAD.WIDE.U32 R6, R2, R7, R4 ;  /* 0x0000000702062225 */ /* 0x002fc800078e0004 */
[----:B------:R-:W-:Y:S02]  /*0550*/  @P2 IMAD.MOV.U32 R16, RZ, RZ, R6 ;  /* 0x000000ffff102224 */ /* 0x000fe400078e0006 */
[----:B------:R-:W-:Y:S02]  /*0560*/  @P2 IMAD.IADD R17, R7, 0x1, R11 ;  /* 0x0000000107112824 */ /* 0x000fe400078e020b */
[----:B-----5:R-:W-:-:S04]  /*0570*/  @!P2 IMAD.WIDE.U32 R4, R9, R0, R2 ;  /* 0x000000000904a225 */ /* 0x020fc800078e0002 */
[----:B------:R-:W-:Y:S02]  /*0580*/  @!P2 IMAD.MOV.U32 R16, RZ, RZ, R4 ;  /* 0x000000ffff10a224 */ /* 0x000fe400078e0004 */
[----:B------:R-:W-:Y:S01]  /*0590*/  @!P2 IMAD.MOV.U32 R17, RZ, RZ, R5 ;  /* 0x000000ffff11a224 */ /* 0x000fe200078e0005 */
[----:B--2---:R-:W-:Y:S02]  /*05a0*/  @!UP0 ULEA UR6, UR7, UR6, 0x18 ;  /* 0x0000000607068291 */ /* 0x004fe4000f8ec03f */
[----:B------:R0:W-:Y:S01]  /*05b0*/  STL [R1+0x7c], R16 ;  /* 0x00007c1001007387 */ /* 0x0001e20000100800 */
[----:B------:R-:W-:-:S03]  /*05c0*/  VOTEU.ALL UP0, P0 ;  /* 0x00000000003f7886 */ /* 0x000fc60000000000 */
[----:B------:R0:W-:Y:S04]  /*05d0*/  STL [R1+0x78], R17 ;  /* 0x0000781101007387 */ /* 0x0001e80000100800 */
[----:B------:R-:W1:Y:S02]  /*05e0*/  FENCE.VIEW.ASYNC.S ;  /* 0x00000000000073c6 */ /* 0x000e640000000000 */
[----:B-1----:R0:W3:Y:S01]  /*05f0*/  @!UP0 SYNCS.EXCH.64 URZ, [UR6+0x60], UR4 ;  /* 0x00006004063f85b2 */ /* 0x0020e20008000100 */
[----:B------:R0:W3:Y:S01]  /*0600*/  @!UP1 SYNCS.EXCH.64 URZ, [UR6+0x68], UR4 ;  /* 0x00006804063f95b2 */ /* 0x0000e20008000100 */
[----:B------:R-:W-:Y:S01]  /*0610*/  NOP ;  /* 0x0000000000007918 */ /* 0x000fe20000000000 */
[----:B---34-:R-:W-:Y:S06]  /*0620*/  BAR.SYNC.DEFER_BLOCKING 0x0 ;  /* 0x0000000000007b1d */ /* 0x018fec0000010000 */
[----:B0-----:R-:W-:Y:S05]  /*0630*/  @!P1 BRA `(.L_x_3) ;  /* 0x000000e000709947 */ /* 0x001fea0003800000 */
[----:B------:R-:W-:-:S06]  /*0640*/  UISETP.GT.U32.AND UP0, UPT, UR10, 0x1, UPT ;  /* 0x000000010a00788c */ /* 0x000fcc000bf04070 */
[----:B------:R-:W-:-:S13]  /*0650*/  PLOP3.LUT P0, PT, PT, PT, UP0, 0x80, 0x0 ;  /* 0x000000000000781c */ /* 0x000fda0003f0f008 */
[----:B------:R-:W-:Y:S05]  /*0660*/  @P0 EXIT ;  /* 0x000000000000094d */ /* 0x000fea0003800000 */
[----:B------:R-:W-:Y:S01]  /*0670*/  IMAD.MOV.U32 R6, RZ, RZ, -0x1 ;  /* 0xffffffffff067424 */ /* 0x000fe200078e00ff */
[----:B------:R-:W-:Y:S01]  /*0680*/  ULDC.64 UR4, c[0x0][0x650] ;  /* 0x0001940000047ab9 */ /* 0x000fe20000000a00 */
[----:B------:R-:W-:Y:S01]  /*0690*/  IMAD.MOV.U32 R5, RZ, RZ, -0x1 ;  /* 0xffffffffff057424 */ /* 0x000fe200078e00ff */
[----:B------:R-:W-:Y:S01]  /*06a0*/  ISETP.GE.U32.AND P0, PT, R16, UR4, PT ;  /* 0x0000000410007c0c */ /* 0x000fe2000bf06070 */
[----:B------:R-:W-:Y:S01]  /*06b0*/  UMOV UR22, 0xffffffff ;  /* 0xffffffff00167882 */ /* 0x000fe20000000000 */
[----:B------:R0:W-:Y:S01]  /*06c0*/  STL [R1+0x84], R6 ;  /* 0x0000840601007387 */ /* 0x0001e20000100800 */
[----:B------:R-:W-:Y:S02]  /*06d0*/  PRMT R4, RZ, 0x7610, R4 ;  /* 0x00007610ff047816 */ /* 0x000fe40000000004 */
[----:B------:R-:W-:Y:S01]  /*06e0*/  ISETP.GE.U32.AND.EX P0, PT, R17, UR5, PT, P0 ;  /* 0x0000000511007c0c */ /* 0x000fe2000bf06100 */
[----:B------:R0:W-:-:S12]  /*06f0*/  STL [R1+0x80], R5 ;  /* 0x0000800501007387 */ /* 0x0001d80000100800 */
[----:B0-----:R-:W-:Y:S05]  /*0700*/  @P0 BRA `(.L_x_4) ;  /* 0x0000000400680947 */ /* 0x001fea0003800000 */
[----:B------:R-:W0:Y:S01]  /*0710*/  LDC.64 R12, c[0x0][0x628] ;  /* 0x00018a00ff0c7b82 */ /* 0x000e220000000a00 */
[----:B------:R-:W-:Y:S02]  /*0720*/  IMAD.MOV.U32 R4, RZ, RZ, R16 ;  /* 0x000000ffff047224 */ /* 0x000fe400078e0010 */
[----:B------:R-:W-:-:S05]  /*0730*/  IMAD.MOV.U32 R5, RZ, RZ, R17 ;  /* 0x000000ffff057224 */ /* 0x000fca00078e0011 */
[----:B------:R-:W1:Y:S08]  /*0740*/  LDC R10, c[0x0][0x630] ;  /* 0x00018c00ff0a7b82 */ /* 0x000e700000000800 */
[----:B------:R-:W2:Y:S01]  /*0750*/  LDC.64 R14, c[0x0][0x620] ;  /* 0x00018800ff0e7b82 */ /* 0x000ea20000000a00 */
[----:B0-----:R-:W-:-:S04]  /*0760*/  ISETP.NE.U32.AND P0, PT, R12, RZ, PT ;  /* 0x000000ff0c00720c */ /* 0x001fc80003f05070 */
[----:B------:R-:W-:-:S13]  /*0770*/  ISETP.NE.AND.EX P0, PT, R13, RZ, PT, P0 ;  /* 0x000000ff0d00720c */ /* 0x000fda0003f05300 */
[----:B-12---:R-:W-:Y:S05]  /*0780*/  @!P0 BRA `(.L_x_5) ;  /* 0x0000000000288947 */ /* 0x006fea0003800000 */
[----:B------:R-:W0:Y:S02]  /*0790*/  LDC R9, c[0x0][0x634] ;  /* 0x00018d00ff097b82 */ /* 0x000e240000000800 */
[----:B0-----:R-:W-:-:S05]  /*07a0*/  IADD3 R9, P0, R16, R9, RZ ;  /* 0x0000000910097210 */ /* 0x001fca0007f1e0ff */
[----:B------:R-:W-:-:S04]  /*07b0*/  IMAD.X R11, RZ, RZ, R17, P0 ;  /* 0x000000ffff0b7224 */ /* 0x000fc800000e0611 */
[----:B------:R-:W-:-:S04]  /*07c0*/  IMAD.WIDE.U32 R4, R11, R12, RZ ;  /* 0x0000000c0b047225 */ /* 0x000fc800078e00ff */
[----:B------:R-:W-:-:S04]  /*07d0*/  IMAD.WIDE.U32 R6, P0, R9, R13, R4 ;  /* 0x0000000d09067225 */ /* 0x000fc80007800004 */
[----:B------:R-:W-:-:S04]  /*07e0*/  IMAD.WIDE.U32 R4, R9, R12, RZ ;  /* 0x0000000c09047225 */ /* 0x000fc800078e00ff */
[----:B------:R-:W-:Y:S01]  /*07f0*/  IMAD.X R9, RZ, RZ, RZ, P0 ;  /* 0x000000ffff097224 */ /* 0x000fe200000e06ff */
[----:B------:R-:W-:Y:S01]  /*0800*/  IADD3 RZ, P0, R5, R6, RZ ;  /* 0x0000000605ff7210 */ /* 0x000fe20007f1e0ff */
[----:B------:R-:W-:-:S04]  /*0810*/  IMAD.MOV.U32 R8, RZ, RZ, R7 ;  /* 0x000000ffff087224 */ /* 0x000fc800078e0007 */
[----:B------:R-:W-:-:S08]  /*0820*/  IMAD.WIDE.U32.X R4, R11, R13, R8, P0 ;  /* 0x0000000d0b047225 */ /* 0x000fd000000e0408 */
.L_x_5:
[-CC-:B------:R-:W-:Y:S01]  /*0830*/  SHF.R.U64 R24, R4, R10.reuse, R5.reuse ;  /* 0x0000000a04187219 */ /* 0x180fe20000001205 */
[----:B------:R-:W0:Y:S01]  /*0840*/  LDC R8, c[0x0][0x618] ;  /* 0x00018600ff087b82 */ /* 0x000e220000000800 */
[----:B------:R-:W-:Y:S01]  /*0850*/  SHF.R.U32.HI R4, RZ, R10, R5 ;  /* 0x0000000aff047219 */ /* 0x000fe20000011605 */
[----:B------:R-:W-:Y:S01]  /*0860*/  ULDC UR4, c[0x0][0x150] ;  /* 0x0000540000047ab9 */ /* 0x000fe20000000800 */
[----:B------:R-:W-:Y:S01]  /*0870*/  IADD3 R9, P0, RZ, -R24, RZ ;  /* 0x80000018ff097210 */ /* 0x000fe20007f1e0ff */
[----:B------:R-:W-:Y:S01]  /*0880*/  IMAD.MOV.U32 R5, RZ, RZ, R17 ;  /* 0x000000ffff057224 */ /* 0x000fe200078e0011 */
[----:B------:R-:W-:-:S03]  /*0890*/  I2FP.F32.U32 R3, R2 ;  /* 0x0000000200037245 */ /* 0x000fc60000201000 */
[----:B------:R-:W1:Y:S01]  /*08a0*/  LDC.64 R18, c[0x0][0x640] ;  /* 0x00019000ff127b82 */ /* 0x000e620000000a00 */
[----:B------:R-:W-:Y:S02]  /*08b0*/  IMAD.X R11, RZ, RZ, ~R4, P0 ;  /* 0x000000ffff0b7224 */ /* 0x000fe400000e0e04 */
[----:B------:R-:W-:Y:S01]  /*08c0*/  FMUL R3, R3, UR4 ;  /* 0x0000000403037c20 */ /* 0x000fe20008400000 */
[----:B------:R-:W-:Y:S01]  /*08d0*/  IMAD.MOV.U32 R4, RZ, RZ, R16 ;  /* 0x000000ffff047224 */ /* 0x000fe200078e0010 */
[----:B------:R-:W-:Y:S01]  /*08e0*/  ULDC UR4, c[0x0][0x154] ;  /* 0x0000550000047ab9 */ /* 0x000fe20000000800 */
[-C--:B------:R-:W-:Y:S02]  /*08f0*/  IMAD R6, R11, R14.reuse, RZ ;  /* 0x0000000e0b067224 */ /* 0x080fe400078e02ff */
[C---:B------:R-:W-:Y:S01]  /*0900*/  IMAD.WIDE.U32 R4, R9.reuse, R14, R4 ;  /* 0x0000000e09047225 */ /* 0x040fe200078e0004 */
[----:B------:R-:W2:Y:S01]  /*0910*/  LDC R10, c[0x0][0x608] ;  /* 0x00018200ff0a7b82 */ /* 0x000ea20000000800 */
[----:B------:R-:W3:Y:S02]  /*0920*/  F2I.U32.TRUNC.NTZ R3, R3 ;  /* 0x0000000300037305 */ /* 0x000ee4000020f000 */
[----:B------:R-:W-:-:S04]  /*0930*/  IMAD R9, R9, R15, R6 ;  /* 0x0000000f09097224 */ /* 0x000fc800078e0206 */
[----:B------:R-:W-:Y:S01]  /*0940*/  IMAD.IADD R5, R5, 0x1, R9 ;  /* 0x0000000105057824 */ /* 0x000fe200078e0209 */
[----:B------:R-:W4:Y:S01]  /*0950*/  LDC R7, c[0x0][0x144] ;  /* 0x00005100ff077b82 */ /* 0x000f220000000800 */
[----:B------:R-:W-:-:S03]  /*0960*/  IMAD.MOV.U32 R9, RZ, RZ, 0x1 ;  /* 0x00000001ff097424 */ /* 0x000fc600078e00ff */
[----:B0-----:R-:W-:Y:S02]  /*0970*/  SHF.R.U64 R12, R4, R8, R5 ;  /* 0x00000008040c7219 */ /* 0x001fe40000001205 */
[----:B------:R-:W-:Y:S02]  /*0980*/  I2FP.F32.U32 R4, R0 ;  /* 0x0000000000047245 */ /* 0x000fe40000201000 */
[----:B------:R-:W0:Y:S01]  /*0990*/  LDC R14, c[0x0][0x658] ;  /* 0x00019600ff0e7b82 */ /* 0x000e220000000800 */
[----:B-1----:R-:W-:Y:S01]  /*09a0*/  ISETP.NE.U32.AND P0, PT, R18, RZ, PT ;  /* 0x000000ff1200720c */ /* 0x002fe20003f05070 */
[----:B---3--:R-:W-:Y:S02]  /*09b0*/  IMAD.MOV R6, RZ, RZ, -R3 ;  /* 0x000000ffff067224 */ /* 0x008fe400078e0a03 */
[----:B------:R-:W-:Y:S01]  /*09c0*/  FMUL R4, R4, UR4 ;  /* 0x0000000404047c20 */ /* 0x000fe20008400000 */
[----:B------:R-:W-:Y:S01]  /*09d0*/  SHF.R.U32.HI R3, RZ, R8, R5 ;  /* 0x00000008ff037219 */ /* 0x000fe20000011605 */
[----:B------:R-:W-:Y:S01]  /*09e0*/  IMAD.MOV.U32 R5, RZ, RZ, -0x1 ;  /* 0xffffffffff057424 */ /* 0x000fe200078e00ff */
[----:B------:R-:W-:Y:S01]  /*09f0*/  ISETP.NE.AND.EX P0, PT, R19, RZ, PT, P0 ;  /* 0x000000ff1300720c */ /* 0x000fe20003f05300 */
[----:B------:R1:W3:Y:S01]  /*0a00*/  F2I.U32.TRUNC.NTZ R11, R4 ;  /* 0x00000004000b7305 */ /* 0x0002e2000020f000 */
[----:B------:R-:W1:Y:S01]  /*0a10*/  LDC R13, c[0x0][0x148] ;  /* 0x00005200ff0d7b82 */ /* 0x000e620000000800 */
[----:B--2---:R-:W-:-:S02]  /*0a20*/  SHF.R.U64 R23, R12, R10, R3 ;  /* 0x0000000a0c177219 */ /* 0x004fc40000001203 */
[----:B------:R-:W-:-:S05]  /*0a30*/  SHF.R.U32.HI R3, RZ, R10, R3 ;  /* 0x0000000aff037219 */ /* 0x000fca0000011603 */
[----:B------:R-:W2:Y:S01]  /*0a40*/  LDC R17, c[0x0][0x600] ;  /* 0x00018000ff117b82 */ /* 0x000ea20000000800 */
[----:B----4-:R-:W-:-:S07]  /*0a50*/  IMAD R8, R7, R6, R2 ;  /* 0x0000000607087224 */ /* 0x010fce00078e0202 */
[----:B------:R-:W4:Y:S01]  /*0a60*/  LDC R16, c[0x0][0x648] ;  /* 0x00019200ff107b82 */ /* 0x000f220000000800 */
[-C--:B0-----:R-:W-:Y:S02]  /*0a70*/  SHF.L.U32 R2, R5, R14.reuse, RZ ;  /* 0x0000000e05027219 */ /* 0x081fe400000006ff */
[--C-:B------:R-:W-:Y:S02]  /*0a80*/  SHF.R.U64 R22, R23, R14, R3.reuse ;  /* 0x0000000e17167219 */ /* 0x100fe40000001203 */
[----:B------:R-:W-:Y:S02]  /*0a90*/  LOP3.LUT R10, RZ, R2, RZ, 0x33, !PT ;  /* 0x00000002ff0a7212 */ /* 0x000fe400078e33ff */
[-C--:B------:R-:W-:Y:S01]  /*0aa0*/  SHF.R.U32.HI R3, RZ, R14.reuse, R3 ;  /* 0x0000000eff037219 */ /* 0x080fe20000011603 */
[----:B------:R-:W0:Y:S01]  /*0ab0*/  LDC R21, c[0x0][0x638] ;  /* 0x00018e00ff157b82 */ /* 0x000e220000000800 */
[----:B------:R-:W-:Y:S01]  /*0ac0*/  SHF.L.U32 R9, R9, R14, RZ ;  /* 0x0000000e09097219 */ /* 0x000fe200000006ff */
[----:B------:R-:W-:-:S06]  /*0ad0*/  IMAD.MOV.U32 R2, RZ, RZ, R22 ;  /* 0x000000ffff027224 */ /* 0x000fcc00078e0016 */
[----:B------:R-:W0:Y:S01]  /*0ae0*/  LDC R20, c[0x0][0x610] ;  /* 0x00018400ff147b82 */ /* 0x000e220000000800 */
[----:B-1-3--:R-:W-:Y:S05]  /*0af0*/  @!P0 BRA `(.L_x_6) ;  /* 0x0000000000288947 */ /* 0x00afea0003800000 */
[----:B------:R-:W1:Y:S02]  /*0b00*/  LDC R7, c[0x0][0x64c] ;  /* 0x00019300ff077b82 */ /* 0x000e640000000800 */
[----:B-1----:R-:W-:-:S05]  /*0b10*/  IADD3 R7, P0, R22, R7, RZ ;  /* 0x0000000716077210 */ /* 0x002fca0007f1e0ff */
        /* <DEDUP_REMOVED lines=8> */
.L_x_6:
[----:B----4-:R-:W-:Y:S01]  /*0ba0*/  SHF.R.U64 R2, R2, R16, R3 ;  /* 0x0000001002027219 */ /* 0x010fe20000001203 */
[----:B--2---:R-:W-:Y:S01]  /*0bb0*/  VIADD R3, R17, 0xffffffff ;  /* 0xffffffff11037836 */ /* 0x004fe20000000000 */
[----:B------:R-:W-:Y:S01]  /*0bc0*/  LOP3.LUT R10, R23, R10, RZ, 0xc0, !PT ;  /* 0x0000000a170a7212 */ /* 0x000fe200078ec0ff */
[----:B------:R-:W-:Y:S01]  /*0bd0*/  IMAD.MOV R11, RZ, RZ, -R11 ;  /* 0x000000ffff0b7224 */ /* 0x000fe200078e0a0b */
[----:B------:R-:W-:Y:S01]  /*0be0*/  R2UR UR22, R24 ;  /* 0x00000000181672ca */ /* 0x000fe200000e0000 */
[----:B------:R-:W-:Y:S01]  /*0bf0*/  IMAD.MOV R4, RZ, RZ, -R2 ;  /* 0x000000ffff047224 */ /* 0x000fe200078e0a02 */
[----:B------:R-:W-:Y:S01]  /*0c00*/  LOP3.LUT R3, R12, R3, RZ, 0xc0, !PT ;  /* 0x000000030c037212 */ /* 0x000fe200078ec0ff */
[----:B------:R-:W-:Y:S02]  /*0c10*/  @P2 IMAD R8, R13, R11, R0 ;  /* 0x0000000b0d082224 */ /* 0x000fe400078e0200 */
[----:B------:R-:W-:Y:S02]  /*0c20*/  IMAD R9, R9, R2, R10 ;  /* 0x0000000209097224 */ /* 0x000fe400078e020a */
[----:B0-----:R-:W-:-:S02]  /*0c30*/  IMAD R0, R4, R21, R22 ;  /* 0x0000001504007224 */ /* 0x001fc400078e0216 */
[----:B------:R-:W-:Y:S02]  /*0c40*/  IMAD R8, R9, R20, R8 ;  /* 0x0000001409087224 */ /* 0x000fe400078e0208 */
[----:B------:R-:W-:Y:S02]  /*0c50*/  IMAD R3, R0, R17, R3 ;  /* 0x0000001100037224 */ /* 0x000fe400078e0203 */
[----:B------:R-:W-:-:S03]  /*0c60*/  IMAD.MOV.U32 R4, RZ, RZ, 0x1 ;  /* 0x00000001ff047424 */ /* 0x000fc600078e00ff */
[----:B------:R-:W-:Y:S02]  /*0c70*/  SEL R2, R3, R8, !P2 ;  /* 0x0000000803027207 */ /* 0x000fe40005000000 */
[----:B------:R-:W-:-:S03]  /*0c80*/  SEL R0, R8, R3, !P2 ;  /* 0x0000000308007207 */ /* 0x000fc60005000000 */
[----:B------:R0:W-:Y:S04]  /*0c90*/  STL [R1+0x80], R2 ;  /* 0x0000800201007387 */ /* 0x0001e80000100800 */
[----:B------:R0:W-:Y:S02]  /*0ca0*/  STL [R1+0x84], R0 ;  /* 0x0000840001007387 */ /* 0x0001e40000100800 */
.L_x_4:
[----:B------:R-:W-:-:S08]  /*0cb0*/  NOP ;  /* 0x0000000000007918 */ /* 0x000fd00000000000 */
[----:B------:R-:W1:Y:S02]  /*0cc0*/  USETMAXREG.TRY_ALLOC.CTAPOOL UP0, 0xe8 ;  /* 0x000000e8000079c8 */ /* 0x000e640008000600 */
[----:B-1----:R-:W-:-:S13]  /*0cd0*/  PLOP3.LUT P0, PT, PT, PT, UP0, 0x80, 0x0 ;  /* 0x000000000000781c */ /* 0x002fda0003f0f008 */
[----:B------:R-:W-:Y:S05]  /*0ce0*/  @!P0 BRA `(.L_x_4) ;  /* 0xfffffffc00f08947 */ /* 0x000fea000383ffff */
[----:B------:R-:W-:Y:S01]  /*0cf0*/  ULDC.64 UR4, c[0x0][0x598] ;  /* 0x0001660000047ab9 */ /* 0x000fe20000000a00 */
[----:B------:R-:W-:Y:S01]  /*0d00*/  ULDC.64 UR18, c[0x0][0x208] ;  /* 0x0000820000127ab9 */ /* 0x000fe20000000a00 */
[----:B------:R-:W-:-:S04]  /*0d10*/  ISETP.NE.U32.AND P0, PT, RZ, UR4, PT ;  /* 0x00000004ff007c0c */ /* 0x000fc8000bf05070 */
[----:B------:R-:W-:-:S13]  /*0d20*/  ISETP.NE.AND.EX P0, PT, RZ, UR5, PT, P0 ;  /* 0x00000005ff007c0c */ /* 0x000fda000bf05300 */
[----:B------:R-:W-:Y:S05]  /*0d30*/  @!P0 BRA `(.L_x_7) ;  /* 0x0000000000208947 */ /* 0x000fea0003800000 */
[----:B0-----:R-:W0:Y:S02]  /*0d40*/  LDC.64 R2, c[0x0][0x598] ;  /* 0x00016600ff027b82 */ /* 0x001e240000000a00 */
[----:B0-----:R-:W2:Y:S02]  /*0d50*/  LDG.E.64 R2, desc[UR18][R2.64] ;  /* 0x0000001202027981 */ /* 0x001ea4000c1e1b00 */
[----:B--2---:R-:W-:-:S04]  /*0d60*/  ISETP.NE.U32.AND P0, PT, R2, RZ, PT ;  /* 0x000000ff0200720c */ /* 0x004fc80003f05070 */
[----:B------:R-:W-:-:S13]  /*0d70*/  ISETP.NE.AND.EX P0, PT, R3, RZ, PT, P0 ;  /* 0x000000ff0300720c */ /* 0x000fda0003f05300 */
[----:B------:R-:W-:Y:S05]  /*0d80*/  @!P0 BRA `(.L_x_7) ;  /* 0x00000000000c8947 */ /* 0x000fea0003800000 */
[----:B------:R-:W2:Y:S02]  /*0d90*/  LD.E R2, desc[UR18][R2.64] ;  /* 0x0000001202027980 */ /* 0x000ea4000c101900 */
[----:B--2---:R-:W-:Y:S01]  /*0da0*/  R2UR UR20, R2 ;  /* 0x00000000021472ca */ /* 0x004fe200000e0000 */
[----:B------:R-:W-:-:S14]  /*0db0*/  BRA `(.L_x_8) ;  /* 0x0000000000247947 */ /* 0x000fdc0003800000 */
.L_x_7:
[----:B------:R-:W-:Y:S02]  /*0dc0*/  ULDC.64 UR4, c[0x0][0x588] ;  /* 0x0001620000047ab9 */ /* 0x000fe40000000a00 */
[----:B------:R-:W-:-:S04]  /*0dd0*/  ISETP.NE.U32.AND P0, PT, RZ, UR4, PT ;  /* 0x00000004ff007c0c */ /* 0x000fc8000bf05070 */
[----:B------:R-:W-:-:S13]  /*0de0*/  ISETP.NE.AND.EX P0, PT, RZ, UR5, PT, P0 ;  /* 0x00000005ff007c0c */ /* 0x000fda000bf05300 */
[----:B------:R-:W-:Y:S05]  /*0df0*/  @!P0 BRA `(.L_x_9) ;  /* 0x0000000000108947 */ /* 0x000fea0003800000 */
[----:B0-----:R-:W0:Y:S02]  /*0e00*/  LDC.64 R2, c[0x0][0x588] ;  /* 0x00016200ff027b82 */ /* 0x001e240000000a00 */
[----:B0-----:R-:W2:Y:S02]  /*0e10*/  LDG.E R2, desc[UR18][R2.64] ;  /* 0x0000001202027981 */ /* 0x001ea4000c1e1900 */
[----:B--2---:R-:W-:Y:S01]  /*0e20*/  R2UR UR20, R2 ;  /* 0x00000000021472ca */ /* 0x004fe200000e0000 */
[----:B------:R-:W-:-:S14]  /*0e30*/  BRA `(.L_x_8) ;  /* 0x0000000000047947 */ /* 0x000fdc0003800000 */
.L_x_9:
[----:B------:R-:W-:-:S05]  /*0e40*/  ULDC UR20, c[0x0][0x580] ;  /* 0x0001600000147ab9 */ /* 0x000fca0000000800 */
.L_x_8:
[----:B------:R-:W-:Y:S02]  /*0e50*/  ULDC.64 UR4, c[0x0][0x5a0] ;  /* 0x0001680000047ab9 */ /* 0x000fe40000000a00 */
        /* <DEDUP_REMOVED lines=11> */
.L_x_10:
        /* <DEDUP_REMOVED lines=8> */
.L_x_12:
[----:B------:R-:W-:-:S05]  /*0f90*/  ULDC UR21, c[0x0][0x584] ;  /* 0x0001610000157ab9 */ /* 0x000fca0000000800 */
.L_x_11:
[----:B------:R-:W-:-:S13]  /*0fa0*/  LOP3.LUT P0, RZ, R4, 0xff, RZ, 0xc0, !PT ;  /* 0x000000ff04ff7812 */ /* 0x000fda000780c0ff */
[----:B------:R-:W-:Y:S05]  /*0fb0*/  @!P0 EXIT ;  /* 0x000000000000894d */ /* 0x000fea0003800000 */
[----:B------:R-:W-:Y:S01]  /*0fc0*/  ULDC UR4, c[0x0][0x28c] ;  /* 0x0000a30000047ab9 */ /* 0x000fe20000000800 */
[----:B------:R-:W-:Y:S02]  /*0fd0*/  ULOP3.LUT UR23, UR13, 0x1, URZ, 0xfc, !UPT ;  /* 0x000000010d177892 */ /* 0x000fe4000f8efc3f */
[----:B------:R-:W-:-:S04]  /*0fe0*/  UIADD3 UR4, UR4, 0x1f, URZ ;  /* 0x0000001f04047890 */ /* 0x000fc8000fffe03f */
[----:B------:R-:W-:-:S04]  /*0ff0*/  USHF.R.S32.HI UR5, URZ, 0x1f, UR4 ;  /* 0x0000001f3f057899 */ /* 0x000fc80008011404 */
[----:B------:R-:W-:-:S03]  /*1000*/  ULEA.HI UR5, UR5, UR4, URZ, 0x5 ;  /* 0x0000000405057291 */ /* 0x000fc6000f8f283f */
[----:B------:R-:W-:Y:S01]  /*1010*/  UMOV UR4, URZ ;  /* 0x0000003f00047c82 */ /* 0x000fe20008000000 */
[----:B------:R-:W-:-:S03]  /*1020*/  USHF.R.S32.HI UR12, URZ, 0x5, UR5 ;  /* 0x000000053f0c7899 */ /* 0x000fc60008011405 */
[----:B------:R-:W-:-:S09]  /*1030*/  UMOV UR5, URZ ;  /* 0x0000003f00057c82 */ /* 0x000fd20008000000 */
.L_x_293:
[----:B0-----:R-:W0:Y:S01]  /*1040*/  S2R R0, SR_TID.X ;  /* 0x0000000000007919 */ /* 0x001e220000002100 */
[----:B-1----:R-:W1:Y:S01]  /*1050*/  S2UR UR11, SR_CgaCtaId ;  /* 0x00000000000b79c3 */ /* 0x002e620000008800 */
[----:B------:R-:W-:Y:S01]  /*1060*/  UMOV UR14, 0x400 ;  /* 0x00000400000e7882 */ /* 0x000fe20000000000 */
[----:B------:R-:W-:Y:S01]  /*1070*/  UMOV UR6, URZ ;  /* 0x0000003f00067c82 */ /* 0x000fe20008000000 */
[----:B------:R-:W-:Y:S01]  /*1080*/  STL [R1+0x74], RZ ;  /* 0x000074ff01007387 */ /* 0x000fe20000100800 */
[----:B------:R-:W-:Y:S01]  /*1090*/  UMOV UR7, URZ ;  /* 0x0000003f00077c82 */ /* 0x000fe20008000000 */
[----:B------:R-:W-:Y:S01]  /*10a0*/  UMOV UR8, URZ ;  /* 0x0000003f00087c82 */ /* 0x000fe20008000000 */
[----:B------:R-:W-:Y:S01]  /*10b0*/  UMOV UR16, UR5 ;  /* 0x0000000500107c82 */ /* 0x000fe20008000000 */
[----:B------:R-:W-:Y:S01]  /*10c0*/  STL [R1+0x70], RZ ;  /* 0x000070ff01007387 */ /* 0x000fe20000100800 */
[----:B--2---:R-:W2:Y:S01]  /*10d0*/  LDC R2, c[0x0][0x28c] ;  /* 0x0000a300ff027b82 */ /* 0x004ea20000000800 */
[----:B------:R-:W-:-:S02]  /*10e0*/  CS2R R4, SRZ ;  /* 0x0000000000047805 */ /* 0x000fc4000001ff00 */
[----:B------:R-:W-:Y:S01]  /*10f0*/  CS2R R6, SRZ ;  /* 0x0000000000067805 */ /* 0x000fe2000001ff00 */
[----:B------:R-:W-:Y:S01]  /*1100*/  STL [R1+0x6c], RZ ;  /* 0x00006cff01007387 */ /* 0x000fe20000100800 */
[----:B------:R-:W-:Y:S02]  /*1110*/  CS2R R8, SRZ ;  /* 0x0000000000087805 */ /* 0x000fe4000001ff00 */
[----:B------:R-:W-:Y:S02]  /*1120*/  CS2R R10, SRZ ;  /* 0x00000000000a7805 */ /* 0x000fe4000001ff00 */
[----:B------:R-:W-:Y:S01]  /*1130*/  CS2R R12, SRZ ;  /* 0x00000000000c7805 */ /* 0x000fe2000001ff00 */
[----:B------:R-:W-:Y:S01]  /*1140*/  STL [R1+0x68], RZ ;  /* 0x000068ff01007387 */ /* 0x000fe20000100800 */
[----:B------:R-:W-:Y:S02]  /*1150*/  CS2R R14, SRZ ;  /* 0x00000000000e7805 */ /* 0x000fe4000001ff00 */
[----:B------:R-:W-:-:S02]  /*1160*/  CS2R R16, SRZ ;  /* 0x0000000000107805 */ /* 0x000fc4000001ff00 */
[----:B------:R-:W-:Y:S01]  /*1170*/  CS2R R18, SRZ ;  /* 0x0000000000127805 */ /* 0x000fe2000001ff00 */
[----:B------:R-:W-:Y:S01]  /*1180*/  STL [R1+0x64], RZ ;  /* 0x000064ff01007387 */ /* 0x000fe20000100800 */
[----:B------:R-:W-:Y:S02]  /*1190*/  CS2R R20, SRZ ;  /* 0x0000000000147805 */ /* 0x000fe4000001ff00 */
[----:B------:R-:W-:Y:S02]  /*11a0*/  CS2R R22, SRZ ;  /* 0x0000000000167805 */ /* 0x000fe4000001ff00 */
[----:B------:R-:W-:Y:S01]  /*11b0*/  CS2R R152, SRZ ;  /* 0x0000000000987805 */ /* 0x000fe2000001ff00 */
[----:B------:R-:W-:Y:S01]  /*11c0*/  STL [R1+0x60], RZ ;  /* 0x000060ff01007387 */ /* 0x000fe20000100800 */
[----:B-1----:R-:W-:Y:S01]  /*11d0*/  ULEA UR14, UR11, UR14, 0x18 ;  /* 0x0000000e0b0e7291 */ /* 0x002fe2000f8ec03f */
[----:B------:R-:W-:Y:S02]  /*11e0*/  CS2R R154, SRZ ;  /* 0x00000000009a7805 */ /* 0x000fe4000001ff00 */
[----:B------:R-:W-:Y:S01]  /*11f0*/  CS2R R156, SRZ ;  /* 0x00000000009c7805 */ /* 0x000fe2000001ff00 */
[----:B------:R-:W-:Y:S01]  /*1200*/  STL [R1+0x5c], RZ ;  /* 0x00005cff01007387 */ /* 0x000fe20000100800 */
[----:B------:R-:W-:-:S02]  /*1210*/  CS2R R158, SRZ ;  /* 0x00000000009e7805 */ /* 0x000fc4000001ff00 */
[----:B------:R-:W-:Y:S02]  /*1220*/  CS2R R160, SRZ ;  /* 0x0000000000a07805 */ /* 0x000fe4000001ff00 */
[----:B------:R-:W-:Y:S02]  /*1230*/  CS2R R162, SRZ ;  /* 0x0000000000a27805 */ /* 0x000fe4000001ff00 */
[----:B0-----:R-:W-:Y:S01]  /*1240*/  LOP3.LUT R0, R0, 0x80, RZ, 0xc0, !PT ;  /* 0x0000008000007812 */ /* 0x001fe200078ec0ff */
[----:B------:R-:W-:Y:S01]  /*1250*/  STL [R1+0x58], RZ ;  /* 0x000058ff01007387 */ /* 0x000fe20000100800 */
[----:B--2---:R-:W-:Y:S02]  /*1260*/  ISETP.GE.AND P0, PT, R2, 0x1, PT ;  /* 0x000000010200780c */ /* 0x004fe40003f06270 */
[----:B------:R-:W-:Y:S02]  /*1270*/  CS2R R2, SRZ ;  /* 0x0000000000027805 */ /* 0x000fe4000001ff00 */
[----:B------:R-:W-:Y:S01]  /*1280*/  SHF.R.U32.HI R0, RZ, 0x7, R0 ;  /* 0x00000007ff007819 */ /* 0x000fe20000011600 */
[----:B------:R-:W-:Y:S01]  /*1290*/  STL [R1+0x54], RZ ;  /* 0x000054ff01007387 */ /* 0x000fe20000100800 */
[----:B------:R-:W-:-:S02]  /*12a0*/  CS2R R164, SRZ ;  /* 0x0000000000a47805 */ /* 0x000fc4000001ff00 */
[----:B------:R-:W-:Y:S02]  /*12b0*/  CS2R R166, SRZ ;  /* 0x0000000000a67805 */ /* 0x000fe4000001ff00 */
[----:B------:R-:W-:Y:S01]  /*12c0*/  CS2R R168, SRZ ;  /* 0x0000000000a87805 */ /* 0x000fe2000001ff00 */
[----:B------:R-:W-:Y:S01]  /*12d0*/  STL [R1+0x50], RZ ;  /* 0x000050ff01007387 */ /* 0x000fe20000100800 */
[----:B------:R-:W-:Y:S02]  /*12e0*/  CS2R R170, SRZ ;  /* 0x0000000000aa7805 */ /* 0x000fe4000001ff00 */
[----:B------:R-:W-:Y:S02]  /*12f0*/  CS2R R172, SRZ ;  /* 0x0000000000ac7805 */ /* 0x000fe4000001ff00 */
[----:B------:R-:W-:Y:S01]  /*1300*/  CS2R R174, SRZ ;  /* 0x0000000000ae7805 */ /* 0x000fe2000001ff00 */
[----:B------:R-:W0:Y:S01]  /*1310*/  SHFL.IDX PT, R0, R0, RZ, 0x1f ;  /* 0x00001fff00007589 */ /* 0x000e2200000e0000 */
[----:B------:R-:W-:-:S02]  /*1320*/  CS2R R176, SRZ ;  /* 0x0000000000b07805 */ /* 0x000fc4000001ff00 */
[----:B------:R-:W-:Y:S02]  /*1330*/  CS2R R178, SRZ ;  /* 0x0000000000b27805 */ /* 0x000fe4000001ff00 */
[----:B------:R-:W-:Y:S01]  /*1340*/  CS2R R180, SRZ ;  /* 0x0000000000b47805 */ /* 0x000fe2000001ff00 */
[----:B------:R1:W-:Y:S01]  /*1350*/  STL [R1+0x4c], RZ ;  /* 0x00004cff01007387 */ /* 0x0003e20000100800 */
[----:B------:R-:W-:Y:S02]  /*1360*/  CS2R R182, SRZ ;  /* 0x0000000000b67805 */ /* 0x000fe4000001ff00 */
[----:B------:R-:W-:Y:S02]  /*1370*/  CS2R R184, SRZ ;  /* 0x0000000000b87805 */ /* 0x000fe4000001ff00 */
[----:B------:R-:W-:Y:S01]  /*1380*/  CS2R R186, SRZ ;  /* 0x0000000000ba7805 */ /* 0x000fe2000001ff00 */
[----:B------:R1:W-:Y:S01]  /*1390*/  STL [R1+0x48], RZ ;  /* 0x000048ff01007387 */ /* 0x0003e20000100800 */
        /* <DEDUP_REMOVED lines=14> */
[----:B------:R-:W-:Y:S02]  /*1480*/  CS2R R210, SRZ ;  /* 0x0000000000d27805 */ /* 0x000fe4000001ff00 */
[----:B0-----:R-:W-:Y:S01]  /*1490*/  R2UR UR9, R0 ;  /* 0x00000000000972ca */ /* 0x001fe200000e0000 */
[----:B------:R1:W-:Y:S01]  /*14a0*/  STL [R1+0x38], RZ ;  /* 0x000038ff01007387 */ /* 0x0003e20000100800 */
[----:B------:R-:W-:Y:S01]  /*14b0*/  IMAD.MOV.U32 R0, RZ, RZ, RZ ;  /* 0x000000ffff007224 */ /* 0x000fe200078e00ff */
[----:B------:R-:W-:-:S02]  /*14c0*/  CS2R R212, SRZ ;  /* 0x0000000000d47805 */ /* 0x000fc4000001ff00 */
[----:B------:R-:W-:Y:S01]  /*14d0*/  CS2R R214, SRZ ;  /* 0x0000000000d67805 */ /* 0x000fe2000001ff00 */
[----:B------:R1:W-:Y:S01]  /*14e0*/  STL [R1+0x34], RZ ;  /* 0x000034ff01007387 */ /* 0x0003e20000100800 */
[----:B------:R-:W-:Y:S02]  /*14f0*/  CS2R R216, SRZ ;  /* 0x0000000000d87805 */ /* 0x000fe4000001ff00 */
[----:B------:R-:W-:Y:S02]  /*1500*/  CS2R R218, SRZ ;  /* 0x0000000000da7805 */ /* 0x000fe4000001ff00 */
[----:B------:R-:W-:Y:S01]  /*1510*/  CS2R R220, SRZ ;  /* 0x0000000000dc7805 */ /* 0x000fe2000001ff00 */
[----:B------:R1:W-:Y:S01]  /*1520*/  STL [R1+0x30], RZ ;  /* 0x000030ff01007387 */ /* 0x0003e20000100800 */
[----:B------:R-:W-:Y:S02]  /*1530*/  CS2R R222, SRZ ;  /* 0x0000000000de7805 */ /* 0x000fe4000001ff00 */
[----:B------:R-:W-:Y:S01]  /*1540*/  CS2R R224, SRZ ;  /* 0x0000000000e07805 */ /* 0x000fe2000001ff00 */
[----:B------:R-:W-:Y:S01]  /*1550*/  IMAD.MOV.U32 R226, RZ, RZ, RZ ;  /* 0x000000ffffe27224 */ /* 0x000fe200078e00ff */
[----:B------:R1:W-:Y:S01]  /*1560*/  STL [R1+0x2c], RZ ;  /* 0x00002cff01007387 */ /* 0x0003e20000100800 */
[----:B------:R-:W-:Y:S01]  /*1570*/  ULEA.HI UR10, UR9, UR9, URZ, 0x1 ;  /* 0x00000009090a7291 */ /* 0x000fe2000f8f083f */
[----:B------:R-:W-:Y:S01]  /*1580*/  IMAD.U32 R227, RZ, RZ, UR4 ;  /* 0x00000004ffe37e24 */ /* 0x000fe2000f8e00ff */
[----:B------:R-:W-:Y:S01]  /*1590*/  CS2R R24, SRZ ;  /* 0x0000000000187805 */ /* 0x000fe2000001ff00 */
[----:B------:R1:W-:Y:S01]  /*15a0*/  STL [R1+0x28], RZ ;  /* 0x000028ff01007387 */ /* 0x0003e20000100800 */
[----:B------:R-:W-:Y:S01]  /*15b0*/  ULOP3.LUT UR10, UR10, 0x1ffffe, URZ, 0xc0, !UPT ;  /* 0x001ffffe0a0a7892 */ /* 0x000fe2000f8ec03f */
[----:B------:R-:W-:-:S02]  /*15c0*/  CS2R R26, SRZ ;  /* 0x00000000001a7805 */ /* 0x000fc4000001ff00 */
[----:B------:R-:W-:Y:S01]  /*15d0*/  CS2R R28, SRZ ;  /* 0x00000000001c7805 */ /* 0x000fe2000001ff00 */
[----:B------:R1:W-:Y:S01]  /*15e0*/  STL [R1+0x24], RZ ;  /* 0x000024ff01007387 */ /* 0x0003e20000100800 */
[----:B------:R-:W-:Y:S01]  /*15f0*/  UIADD3 UR10, UR9, -UR10, URZ ;  /* 0x8000000a090a7290 */ /* 0x000fe2000fffe03f */
[----:B---34-:R-:W-:Y:S02]  /*1600*/  CS2R R30, SRZ ;  /* 0x00000000001e7805 */ /* 0x018fe4000001ff00 */
[----:B------:R-:W-:Y:S01]  /*1610*/  CS2R R32, SRZ ;  /* 0x0000000000207805 */ /* 0x000fe2000001ff00 */
[----:B------:R1:W-:Y:S01]  /*1620*/  STL [R1+0x20], RZ ;  /* 0x000020ff01007387 */ /* 0x0003e20000100800 */
[----:B------:R-:W-:Y:S01]  /*1630*/  ULEA UR10, UR10, UR14, 0xb ;  /* 0x0000000e0a0a7291 */ /* 0x000fe2000f8e583f */
[----:B------:R-:W-:Y:S02]  /*1640*/  CS2R R34, SRZ ;  /* 0x0000000000227805 */ /* 0x000fe4000001ff00 */
[----:B------:R-:W-:Y:S01]  /*1650*/  CS2R R36, SRZ ;  /* 0x0000000000247805 */ /* 0x000fe2000001ff00 */
[----:B------:R1:W-:Y:S01]  /*1660*/  STL [R1+0x1c], RZ ;  /* 0x00001cff01007387 */ /* 0x0003e20000100800 */
[----:B------:R-:W-:Y:S01]  /*1670*/  UIADD3 UR10, UR10, 0x100, URZ ;  /* 0x000001000a0a7890 */ /* 0x000fe2000fffe03f */
[----:B------:R-:W-:-:S02]  /*1680*/  CS2R R38, SRZ ;  /* 0x0000000000267805 */ /* 0x000fc4000001ff00 */
[----:B------:R-:W-:Y:S01]  /*1690*/  CS2R R40, SRZ ;  /* 0x0000000000287805 */ /* 0x000fe2000001ff00 */
[----:B------:R1:W-:Y:S01]  /*16a0*/  STL [R1+0x18], RZ ;  /* 0x000018ff01007387 */ /* 0x0003e20000100800 */
[----:B------:R-:W-:Y:S01]  /*16b0*/  USHF.R.U32.HI UR10, URZ, 0x4, UR10 ;  /* 0x000000043f0a7899 */ /* 0x000fe2000801160a */
[----:B------:R-:W-:Y:S02]  /*16c0*/  CS2R R42, SRZ ;  /* 0x00000000002a7805 */ /* 0x000fe4000001ff00 */
[----:B------:R-:W-:Y:S01]  /*16d0*/  CS2R R44, SRZ ;  /* 0x00000000002c7805 */ /* 0x000fe2000001ff00 */
[----:B------:R1:W-:Y:S01]  /*16e0*/  STL [R1+0x14], RZ ;  /* 0x000014ff01007387 */ /* 0x0003e20000100800 */
[----:B------:R-:W-:Y:S01]  /*16f0*/  ULOP3.LUT UR15, UR10, 0x3fff, URZ, 0xc0, !UPT ;  /* 0x00003fff0a0f7892 */ /* 0x000fe2000f8ec03f */
        /* <DEDUP_REMOVED lines=18> */
[----:B------:R1:W-:Y:S01]  /*1820*/  STL [R1], RZ ;  /* 0x000000ff01007387 */ /* 0x0003e20000100800 */
[----:B------:R-:W-:-:S02]  /*1830*/  CS2R R74, SRZ ;  /* 0x00000000004a7805 */ /* 0x000fc4000001ff00 */
[----:B------:R-:W-:Y:S02]  /*1840*/  CS2R R76, SRZ ;  /* 0x00000000004c7805 */ /* 0x000fe4000001ff00 */
[----:B------:R-:W-:Y:S02]  /*1850*/  CS2R R78, SRZ ;  /* 0x00000000004e7805 */ /* 0x000fe4000001ff00 */
[----:B------:R-:W-:Y:S02]  /*1860*/  CS2R R80, SRZ ;  /* 0x0000000000507805 */ /* 0x000fe4000001ff00 */
[----:B------:R-:W-:Y:S02]  /*1870*/  CS2R R82, SRZ ;  /* 0x0000000000527805 */ /* 0x000fe4000001ff00 */
[----:B------:R-:W-:Y:S02]  /*1880*/  CS2R R84, SRZ ;  /* 0x0000000000547805 */ /* 0x000fe4000001ff00 */
        /* <DEDUP_REMOVED lines=32> */
[----:B------:R-:W-:Y:S01]  /*1a90*/  CS2R R150, SRZ ;  /* 0x0000000000967805 */ /* 0x000fe2000001ff00 */
[----:B-1----:R-:W-:Y:S06]  /*1aa0*/  @!P0 BRA `(.L_x_13) ;  /* 0x0000001000548947 */ /* 0x002fec0003800000 */
[----:B------:R-:W-:-:S06]  /*1ab0*/  UISETP.NE.AND UP0, UPT, UR23, 0x3, UPT ;  /* 0x000000031700788c */ /* 0x000fcc000bf05270 */
[----:B------:R-:W-:-:S13]  /*1ac0*/  PLOP3.LUT P1, PT, PT, PT, UP0, 0x80, 0x0 ;  /* 0x000000000000781c */ /* 0x000fda0003f2f008 */
[----:B------:R-:W-:Y:S05]  /*1ad0*/  @!P1 BRA `(.L_x_14) ;  /* 0x0000000000049947 */ /* 0x000fea0003800000 */
[----:B------:R-:W-:Y:S01]  /*1ae0*/  BPT.TRAP 0x1 ;  /* 0x000000040000795c */ /* 0x000fe20000300000 */
.L_x_14:
[----:B------:R-:W-:Y:S01]  /*1af0*/  ULEA UR6, UR5, UR14, 0x3 ;  /* 0x0000000e05067291 */ /* 0x000fe2000f8e183f */
[----:B------:R-:W-:-:S05]  /*1b00*/  IMAD.U32 R0, RZ, RZ, UR4 ;  /* 0x00000004ff007e24 */ /* 0x000fca000f8e00ff */
[----:B------:R-:W-:-:S04]  /*1b10*/  SHF.L.U32 R0, R0, 0x1f, RZ ;  /* 0x0000001f00007819 */ /* 0x000fc800000006ff */
[----:B------:R0:W1:Y:S01]  /*1b20*/  SYNCS.PHASECHK.TRANS64.TRYWAIT P0, [UR6], R0 ;  /* 0x00000000ff0075a7 */ /* 0x0000620008000146 */
[----:B------:R-:W-:Y:S05]  /*1b30*/  @!P1 BRA `(.L_x_15) ;  /* 0x0000000000049947 */ /* 0x000fea0003800000 */
[----:B------:R-:W-:Y:S01]  /*1b40*/  BPT.TRAP 0x1 ;  /* 0x000000040000795c */ /* 0x000fe20000300000 */
.L_x_15:
[----:B-1----:R-:W-:Y:S05]  /*1b50*/  @P0 BRA `(.L_x_16) ;  /* 0x0000000000080947 */ /* 0x002fea0003800000 */
[----:B------:R-:W1:Y:S02]  /*1b60*/  SYNCS.PHASECHK.TRANS64.TRYWAIT P0, [UR6], R0 ;  /* 0x00000000ff0075a7 */ /* 0x000e640008000146 */
[----:B-1----:R-:W-:Y:S05]  /*1b70*/  @!P0 BRA `(.L_x_17) ;  /* 0x000000e000fc8947 */ /* 0x002fea0003800000 */
.L_x_16:
[----:B------:R2:W-:Y:S01]  /*1b80*/  STL [R1+0x74], RZ ;  /* 0x000074ff01007387 */ /* 0x0005e20000100800 */
[----:B------:R-:W-:Y:S01]  /*1b90*/  UIADD3 UR6, UR14, 0x5100, URZ ;  /* 0x000051000e067890 */ /* 0x000fe2000fffe03f */
[----:B------:R-:W-:Y:S01]  /*1ba0*/  WARPGROUP.ARRIVE ;  /* 0x00000000000079c5 */ /* 0x000fe20000000000 */
[----:B------:R-:W-:Y:S01]  /*1bb0*/  ULDC UR7, c[0x0][0x50c] ;  /* 0x0001430000077ab9 */ /* 0x000fe20000000800 */
[----:B------:R2:W-:Y:S01]  /*1bc0*/  STL [R1+0x70], RZ ;  /* 0x000070ff01007387 */ /* 0x0005e20000100800 */
[----:B------:R-:W-:Y:S01]  /*1bd0*/  UISETP.NE.AND UP0, UPT, UR7, 0x1, UPT ;  /* 0x000000010700788c */ /* 0x000fe2000bf05270 */
[----:B01----:R-:W-:Y:S01]  /*1be0*/  IMAD.MOV.U32 R0, RZ, RZ, RZ ;  /* 0x000000ffff007224 */ /* 0x003fe200078e00ff */
[----:B------:R-:W-:Y:S01]  /*1bf0*/  USHF.R.U32.HI UR6, URZ, 0x4, UR6 ;  /* 0x000000043f067899 */ /* 0x000fe20008011606 */
[----:B------:R2:W-:Y:S01]  /*1c00*/  STL [R1+0x6c], RZ ;  /* 0x00006cff01007387 */ /* 0x0005e20000100800 */
[----:B------:R-:W-:Y:S01]  /*1c10*/  USEL UR7, URZ, 0x1, UP0 ;  /* 0x000000013f077887 */ /* 0x000fe20008000000 */
[----:B------:R-:W-:Y:S01]  /*1c20*/  CS2R R2, SRZ ;  /* 0x0000000000027805 */ /* 0x000fe2000001ff00 */
[----:B------:R-:W-:Y:S01]  /*1c30*/  ULOP3.LUT UR6, UR6, 0x3fff, URZ, 0xc0, !UPT ;  /* 0x00003fff06067892 */ /* 0x000fe2000f8ec03f */
[----:B------:R2:W-:Y:S01]  /*1c40*/  STL [R1+0x68], RZ ;  /* 0x000068ff01007387 */ /* 0x0005e20000100800 */
[----:B------:R-:W-:Y:S01]  /*1c50*/  ULOP3.LUT UR8, UR15, 0x10000, URZ, 0xfc, !UPT ;  /* 0x000100000f087892 */ /* 0x000fe2000f8efc3f */
[----:B------:R-:W-:Y:S01]  /*1c60*/  CS2R R4, SRZ ;  /* 0x0000000000047805 */ /* 0x000fe2000001ff00 */
[----:B------:R-:W-:Y:S01]  /*1c70*/  ULOP3.LUT UR6, UR6, 0x10000, URZ, 0xfc, !UPT ;  /* 0x0001000006067892 */ /* 0x000fe2000f8efc3f */
[----:B------:R2:W-:Y:S01]  /*1c80*/  STL [R1+0x64], RZ ;  /* 0x000064ff01007387 */ /* 0x0005e20000100800 */
[----:B------:R-:W-:Y:S01]  /*1c90*/  ISETP.NE.AND P0, PT, RZ, UR7, PT ;  /* 0x00000007ff007c0c */ /* 0x000fe2000bf05270 */
[----:B------:R-:W-:Y:S01]  /*1ca0*/  ULEA UR8, UR5, UR8, 0x8 ;  /* 0x0000000805087291 */ /* 0x000fe2000f8e403f */
[----:B------:R-:W-:Y:S01]  /*1cb0*/  CS2R R6, SRZ ;  /* 0x0000000000067805 */ /* 0x000fe2000001ff00 */
[----:B------:R2:W-:Y:S01]  /*1cc0*/  STL [R1+0x60], RZ ;  /* 0x000060ff01007387 */ /* 0x0005e20000100800 */
[----:B------:R-:W-:Y:S01]  /*1cd0*/  ULEA UR10, UR5, UR6, 0x9 ;  /* 0x00000006050a7291 */ /* 0x000fe2000f8e483f */
[----:B------:R-:W-:Y:S01]  /*1ce0*/  CS2R R8, SRZ ;  /* 0x0000000000087805 */ /* 0x000fe2000001ff00 */
[----:B------:R-:W-:Y:S01]  /*1cf0*/  UMOV UR9, 0xc0000010 ;  /* 0xc000001000097882 */ /* 0x000fe20000000000 */
[----:B------:R2:W-:Y:S01]  /*1d00*/  STL [R1+0x5c], RZ ;  /* 0x00005cff01007387 */ /* 0x0005e20000100800 */
[----:B------:R-:W-:Y:S01]  /*1d10*/  UMOV UR11, 0xc0000010 ;  /* 0xc0000010000b7882 */ /* 0x000fe20000000000 */
[----:B------:R-:W-:Y:S01]  /*1d20*/  UMOV UR6, 0x1 ;  /* 0x0000000100067882 */ /* 0x000fe20000000000 */
[----:B------:R-:W-:Y:S01]  /*1d30*/  CS2R R10, SRZ ;  /* 0x00000000000a7805 */ /* 0x000fe2000001ff00 */
[----:B------:R2:W-:Y:S01]  /*1d40*/  STL [R1+0x58], RZ ;  /* 0x000058ff01007387 */ /* 0x0005e20000100800 */
[----:B------:R-:W-:Y:S01]  /*1d50*/  CS2R R12, SRZ ;  /* 0x00000000000c7805 */ /* 0x000fe2000001ff00 */
[----:B------:R-:W-:Y:S01]  /*1d60*/  QGMMA.64x256x32.F32.E4M3.E4M3 R24, gdesc[UR8], RZ, !UPT, gsb0 ;  /* 0x03e00000081879f3 */ /* 0x000fe2000c0008ff */
        /* <DEDUP_REMOVED lines=55> */
[----:B------:R-:W-:Y:S01]  /*20e0*/  CS2R R224, SRZ ;  /* 0x0000000000e07805 */ /* 0x000fe2000001ff00 */
[----:B------:R-:W-:Y:S01]  /*20f0*/  IMAD.MOV.U32 R226, RZ, RZ, RZ ;  /* 0x000000ffffe27224 */ /* 0x000fe200078e00ff */
[----:B------:R2:W-:Y:S04]  /*2100*/  STL [R1+0x1c], RZ ;  /* 0x00001cff01007387 */ /* 0x0005e80000100800 */
[----:B------:R2:W-:Y:S04]  /*2110*/  STL [R1+0x18], RZ ;  /* 0x000018ff01007387 */ /* 0x0005e80000100800 */
[----:B------:R2:W-:Y:S04]  /*2120*/  STL [R1+0x14], RZ ;  /* 0x000014ff01007387 */ /* 0x0005e80000100800 */
[----:B------:R2:W-:Y:S04]  /*2130*/  STL [R1+0x10], RZ ;  /* 0x000010ff01007387 */ /* 0x0005e80000100800 */
[----:B------:R2:W-:Y:S04]  /*2140*/  STL [R1+0xc], RZ ;  /* 0x00000cff01007387 */ /* 0x0005e80000100800 */
[----:B------:R2:W-:Y:S04]  /*2150*/  STL [R1+0x8], RZ ;  /* 0x000008ff01007387 */ /* 0x0005e80000100800 */
[----:B------:R2:W-:Y:S04]  /*2160*/  STL [R1+0x4], RZ ;  /* 0x000004ff01007387 */ /* 0x0005e80000100800 */
[----:B------:R2:W-:Y:S01]  /*2170*/  STL [R1], RZ ;  /* 0x000000ff01007387 */ /* 0x0005e20000100800 */
[----:B------:R-:W-:Y:S05]  /*2180*/  @!P0 BRA `(.L_x_18) ;  /* 0x0000000800808947 */ /* 0x000fea0003800000 */
[----:B------:R-:W-:Y:S02]  /*2190*/  WARPGROUP.DEPBAR.LE gsb0, 0x0 ;  /* 0x00008000000079c5 */ /* 0x000fe40000010000 */
[----:B------:R-:W-:-:S01]  /*21a0*/  FADD R227, RZ, R122 ;  /* 0x0000007affe37221 */ /* 0x000fc20000000000 */
[----:B------:R-:W-:Y:S01]  /*21b0*/  FADD R226, RZ, R24 ;  /* 0x00000018ffe27221 */ /* 0x000fe20000000000 */
[----:B------:R-:W-:-:S01]  /*21c0*/  FADD R225, RZ, R25 ;  /* 0x00000019ffe17221 */ /* 0x000fc20000000000 */
[----:B------:R-:W-:Y:S01]  /*21d0*/  FADD R224, RZ, R26 ;  /* 0x0000001affe07221 */ /* 0x000fe20000000000 */
[----:B------:R-:W-:-:S01]  /*21e0*/  FADD R223, RZ, R27 ;  /* 0x0000001bffdf7221 */ /* 0x000fc20000000000 */
[----:B------:R0:W-:Y:S01]  /*21f0*/  STL [R1], R227 ;  /* 0x000000e301007387 */ /* 0x0001e20000100800 */
[----:B------:R-:W-:-:S01]  /*2200*/  FADD R222, RZ, R28 ;  /* 0x0000001cffde7221 */ /* 0x000fc20000000000 */
[----:B------:R-:W-:Y:S01]  /*2210*/  FADD R221, RZ, R29 ;  /* 0x0000001dffdd7221 */ /* 0x000fe20000000000 */
[----:B------:R-:W-:-:S01]  /*2220*/  FADD R220, RZ, R30 ;  /* 0x0000001effdc7221 */ /* 0x000fc20000000000 */
[----:B------:R-:W-:Y:S01]  /*2230*/  FADD R219, RZ, R31 ;  /* 0x0000001fffdb7221 */ /* 0x000fe20000000000 */
[----:B------:R-:W-:-:S01]  /*2240*/  FADD R218, RZ, R32 ;  /* 0x00000020ffda7221 */ /* 0x000fc20000000000 */
[----:B------:R-:W-:Y:S01]  /*2250*/  FADD R217, RZ, R33 ;  /* 0x00000021ffd97221 */ /* 0x000fe20000000000 */
[----:B------:R-:W-:-:S01]  /*2260*/  FADD R216, RZ, R34 ;  /* 0x00000022ffd87221 */ /* 0x000fc20000000000 */
[----:B------:R-:W-:Y:S01]  /*2270*/  FADD R215, RZ, R35 ;  /* 0x00000023ffd77221 */ /* 0x000fe20000000000 */
[----:B------:R-:W-:-:S01]  /*2280*/  FADD R214, RZ, R36 ;  /* 0x00000024ffd67221 */ /* 0x000fc20000000000 */
[----:B0-----:R-:W-:Y:S01]  /*2290*/  FADD R227, RZ, R123 ;  /* 0x0000007bffe37221 */ /* 0x001fe20000000000 */
[----:B------:R-:W-:-:S01]  /*22a0*/  FADD R213, RZ, R37 ;  /* 0x00000025ffd57221 */ /* 0x000fc20000000000 */
[----:B------:R-:W-:Y:S01]  /*22b0*/  FADD R212, RZ, R38 ;  /* 0x00000026ffd47221 */ /* 0x000fe20000000000 */
[----:B------:R-:W-:-:S01]  /*22c0*/  FADD R211, RZ, R39 ;  /* 0x00000027ffd37221 */ /* 0x000fc20000000000 */
[----:B------:R-:W-:Y:S01]  /*22d0*/  FADD R210, RZ, R40 ;  /* 0x00000028ffd27221 */ /* 0x000fe20000000000 */
[----:B------:R0:W-:Y:S01]  /*22e0*/  STL [R1+0x4], R227 ;  /* 0x000004e301007387 */ /* 0x0001e20000100800 */
        /* <DEDUP_REMOVED lines=93> */
[----:B------:R-:W-:Y:S01]  /*28c0*/  UMOV UR6, URZ ;  /* 0x0000003f00067c82 */ /* 0x000fe20008000000 */
[----:B0-----:R-:W-:-:S05]  /*28d0*/  FADD R227, RZ, R130 ;  /* 0x00000082ffe37221 */ /* 0x001fca0000000000 */
[----:B------:R0:W-:Y:S02]  /*28e0*/  STL [R1+0x20], R227 ;  /* 0x000020e301007387 */ /* 0x0001e40000100800 */
        /* <DEDUP_REMOVED lines=42> */
.L_x_18:
[----:B------:R-:W-:-:S04]  /*2b90*/  UIADD3 UR16, UR5, 0x1, URZ ;  /* 0x0000000105107890 */ /* 0x000fc8000fffe03f */
[----:B------:R-:W-:-:S04]  /*2ba0*/  UISETP.NE.AND UP0, UPT, UR16, 0x5, UPT ;  /* 0x000000051000788c */ /* 0x000fc8000bf05270 */
[----:B------:R-:W-:Y:S02]  /*2bb0*/  USEL UR8, URZ, 0x1, UP0 ;  /* 0x000000013f087887 */ /* 0x000fe40008000000 */
[----:B------:R-:W-:Y:S02]  /*2bc0*/  USEL UR16, UR16, URZ, UP0 ;  /* 0x0000003f10107287 */ /* 0x000fe40008000000 */
[----:B------:R-:W-:-:S06]  /*2bd0*/  ULOP3.LUT UR8, UR4, UR8, URZ, 0x3c, !UPT ;  /* 0x0000000804087292 */ /* 0x000fcc000f8e3c3f */
[----:B0-----:R-:W-:Y:S01]  /*2be0*/  IMAD.U32 R227, RZ, RZ, UR8 ;  /* 0x00000008ffe37e24 */ /* 0x001fe2000f8e00ff */
[----:B------:R-:W-:-:S06]  /*2bf0*/  UMOV UR8, 0x1 ;  /* 0x0000000100087882 */ /* 0x000fcc0000000000 */
.L_x_13:
[----:B------:R-:W-:-:S04]  /*2c00*/  UISETP.LT.AND UP0, UPT, UR12, 0x1, UPT ;  /* 0x000000010c00788c */ /* 0x000fc8000bf01270 */
[----:B------:R-:W-:-:S04]  /*2c10*/  USEL UR9, UR12, 0x1, UP0 ;  /* 0x000000010c097887 */ /* 0x000fc80008000000 */
[----:B------:R-:W-:-:S04]  /*2c20*/  UIADD3 UR9, UR12, -UR9, URZ ;  /* 0x800000090c097290 */ /* 0x000fc8000fffe03f */
[----:B------:R-:W-:-:S06]  /*2c30*/  UISETP.GE.AND UP0, UPT, UR9, 0x1, UPT ;  /* 0x000000010900788c */ /* 0x000fcc000bf06270 */
[----:B------:R-:W-:-:S13]  /*2c40*/  PLOP3.LUT P0, PT, PT, PT, UP0, 0x80, 0x0 ;  /* 0x000000000000781c */ /* 0x000fda0003f0f008 */
[----:B------:R-:W-:Y:S05]  /*2c50*/  @!P0 BRA `(.L_x_19) ;  /* 0x0000001000708947 */ /* 0x000fea0003800000 */
[----:B------:R-:W-:Y:S01]  /*2c60*/  IMAD.U32 R228, RZ, RZ, UR9 ;  /* 0x00000009ffe47e24 */ /* 0x000fe2000f8e00ff */
[----:B------:R-:W-:Y:S01]  /*2c70*/  UMOV UR17, UR5 ;  /* 0x0000000500117c82 */ /* 0x000fe20008000000 */
[----:B------:R-:W-:-:S05]  /*2c80*/  ULDC UR24, c[0x0][0x50c] ;  /* 0x0001430000187ab9 */ /* 0x000fca0000000800 */
.L_x_27:
[----:B------:R-:W-:-:S06]  /*2c90*/  UISETP.NE.AND UP0, UPT, UR23, 0x3, UPT ;  /* 0x000000031700788c */ /* 0x000fcc000bf05270 */
[----:B------:R-:W-:-:S13]  /*2ca0*/  PLOP3.LUT P1, PT, PT, PT, UP0, 0x80, 0x0 ;  /* 0x000000000000781c */ /* 0x000fda0003f2f008 */
[----:B01----:R-:W-:Y:S05]  /*2cb0*/  @!P1 BRA `(.L_x_20) ;  /* 0x0000000000049947 */ /* 0x003fea0003800000 */
[----:B------:R-:W-:Y:S01]  /*2cc0*/  BPT.TRAP 0x1 ;  /* 0x000000040000795c */ /* 0x000fe20000300000 */
.L_x_20:
[----:B------:R-:W0:Y:S01]  /*2cd0*/  S2UR UR9, SR_CgaCtaId ;  /* 0x00000000000979c3 */ /* 0x000e220000008800 */
[----:B------:R-:W-:Y:S01]  /*2ce0*/  UMOV UR14, 0x400 ;  /* 0x00000400000e7882 */ /* 0x000fe20000000000 */
[----:B------:R-:W-:Y:S01]  /*2cf0*/  SHF.L.U32 R229, R227, 0x1f, RZ ;  /* 0x0000001fe3e57819 */ /* 0x000fe200000006ff */
[----:B0-----:R-:W-:-:S04]  /*2d00*/  ULEA UR14, UR9, UR14, 0x18 ;  /* 0x0000000e090e7291 */ /* 0x001fc8000f8ec03f */
[----:B------:R-:W-:-:S09]  /*2d10*/  ULEA UR9, UR16, UR14, 0x3 ;  /* 0x0000000e10097291 */ /* 0x000fd2000f8e183f */
[----:B------:R0:W1:Y:S01]  /*2d20*/  SYNCS.PHASECHK.TRANS64.TRYWAIT P0, [UR9], R229 ;  /* 0x000000e5ff0075a7 */ /* 0x0000620008000149 */
[----:B------:R-:W-:Y:S05]  /*2d30*/  @!P1 BRA `(.L_x_21) ;  /* 0x0000000000049947 */ /* 0x000fea0003800000 */
[----:B------:R-:W-:Y:S01]  /*2d40*/  BPT.TRAP 0x1 ;  /* 0x000000040000795c */ /* 0x000fe20000300000 */
.L_x_21:
[----:B-1----:R-:W-:Y:S05]  /*2d50*/  @P0 BRA `(.L_x_22) ;  /* 0x0000000000080947 */ /* 0x002fea0003800000 */
[----:B------:R-:W1:Y:S02]  /*2d60*/  SYNCS.PHASECHK.TRANS64.TRYWAIT P0, [UR9], R229 ;  /* 0x000000e5ff0075a7 */ /* 0x000e640008000149 */
[----:B-1----:R-:W-:Y:S05]  /*2d70*/  @!P0 BRA `(.L_x_23) ;  /* 0x000000d000948947 */ /* 0x002fea0003800000 */
.L_x_22:
[----:B------:R-:W-:Y:S01]  /*2d80*/  UIADD3 UR9, UR14, 0x5100, URZ ;  /* 0x000051000e097890 */ /* 0x000fe2000fffe03f */
[----:B------:R-:W-:Y:S01]  /*2d90*/  WARPGROUP.ARRIVE ;  /* 0x00000000000079c5 */ /* 0x000fe20000000000 */
[----:B------:R-:W-:Y:S02]  /*2da0*/  UISETP.NE.AND UP0, UPT, UR7, URZ, UPT ;  /* 0x0000003f0700728c */ /* 0x000fe4000bf05270 */
[----:B------:R-:W-:Y:S02]  /*2db0*/  USHF.R.U32.HI UR9, URZ, 0x4, UR9 ;  /* 0x000000043f097899 */ /* 0x000fe40008011609 */
[----:B------:R-:W-:Y:S02]  /*2dc0*/  USEL UR8, UR8, URZ, !UP0 ;  /* 0x0000003f08087287 */ /* 0x000fe4000c000000 */
[----:B------:R-:W-:Y:S02]  /*2dd0*/  ULOP3.LUT UR9, UR9, 0x3fff, URZ, 0xc0, !UPT ;  /* 0x00003fff09097892 */ /* 0x000fe4000f8ec03f */
[----:B------:R-:W-:-:S02]  /*2de0*/  ULOP3.LUT UR7, UR15, 0x10000, URZ, 0xfc, !UPT ;  /* 0x000100000f077892 */ /* 0x000fc4000f8efc3f */
[----:B------:R-:W-:Y:S02]  /*2df0*/  ULOP3.LUT UR9, UR9, 0x10000, URZ, 0xfc, !UPT ;  /* 0x0001000009097892 */ /* 0x000fe4000f8efc3f */
[----:B------:R-:W-:Y:S02]  /*2e00*/  UISETP.NE.U32.AND UP0, UPT, UR8, URZ, UPT ;  /* 0x0000003f0800728c */ /* 0x000fe4000bf05070 */
[----:B------:R-:W-:Y:S02]  /*2e10*/  ULEA UR8, UR16, UR7, 0x8 ;  /* 0x0000000710087291 */ /* 0x000fe4000f8e403f */
[----:B------:R-:W-:Y:S01]  /*2e20*/  ULEA UR10, UR16, UR9, 0x9 ;  /* 0x00000009100a7291 */ /* 0x000fe2000f8e483f */
[----:B------:R-:W-:Y:S02]  /*2e30*/  UMOV UR11, 0xc0000010 ;  /* 0xc0000010000b7882 */ /* 0x000fe40000000000 */
[----:B------:R-:W-:Y:S01]  /*2e40*/  UMOV UR9, 0xc0000010 ;  /* 0xc000001000097882 */ /* 0x000fe20000000000 */
[----:B------:R-:W-:-:S05]  /*2e50*/  UIADD3 UR6, UR6, 0x1, URZ ;  /* 0x0000000106067890 */ /* 0x000fca000fffe03f */
[----:B------:R-:W-:Y:S01]  /*2e60*/  QGMMA.64x256x32.F32.E4M3.E4M3 R24, gdesc[UR8], R24, UP0, gsb0 ;  /* 0x03e00000081879f3 */ /* 0x000fe2000b800818 */
[----:B------:R-:W-:-:S04]  /*2e70*/  UISETP.NE.AND UP0, UPT, UR6, UR24, UPT ;  /* 0x000000180600728c */ /* 0x000fc8000bf05270 */
[----:B------:R-:W-:-:S06]  /*2e80*/  USEL UR7, URZ, 0x1, UP0 ;  /* 0x000000013f077887 */ /* 0x000fcc0008000000 */
[----:B------:R-:W-:Y:S01]  /*2e90*/  ISETP.NE.AND P0, PT, RZ, UR7, PT ;  /* 0x00000007ff007c0c */ /* 0x000fe2000bf05270 */
[----:B------:R-:W-:-:S12]  /*2ea0*/  WARPGROUP.DEPBAR.LE gsb0, 0x1 ;  /* 0x00008000000079c5 */ /* 0x000fd80000010100 */
[----:B------:R-:W-:Y:S05]  /*2eb0*/  @!P0 BRA `(.L_x_24) ;  /* 0x0000000c00808947 */ /* 0x000fea0003800000 */
[----:B------:R-:W-:Y:S02]  /*2ec0*/  WARPGROUP.DEPBAR.LE gsb0, 0x0 ;  /* 0x00008000000079c5 */ /* 0x000fe40000010000 */
[----:B------:R-:W-:-:S01]  /*2ed0*/  FADD R226, R24, R226 ;  /* 0x000000e218e27221 */ /* 0x000fc20000000000 */
[----:B------:R-:W-:Y:S01]  /*2ee0*/  FADD R225, R25, R225 ;  /* 0x000000e119e17221 */ /* 0x000fe20000000000 */
[----:B------:R1:W-:Y:S01]  /*2ef0*/  STL [R1+0x88], R227 ;  /* 0x000088e301007387 */ /* 0x0003e20000100800 */
[----:B------:R-:W-:-:S01]  /*2f00*/  FADD R224, R26, R224 ;  /* 0x000000e01ae07221 */ /* 0x000fc20000000000 */
[----:B------:R-:W-:Y:S01]  /*2f10*/  FADD R223, R27, R223 ;  /* 0x000000df1bdf7221 */ /* 0x000fe20000000000 */
[----:B------:R-:W-:-:S01]  /*2f20*/  FADD R222, R28, R222 ;  /* 0x000000de1cde7221 */ /* 0x000fc20000000000 */
[----:B------:R-:W-:Y:S01]  /*2f30*/  FADD R221, R29, R221 ;  /* 0x000000dd1ddd7221 */ /* 0x000fe20000000000 */
[----:B-1----:R-:W3:Y:S04]  /*2f40*/  LDL.LU R227, [R1+0x30] ;  /* 0x0000300001e37983 */ /* 0x002ee80000300800 */
[----:B------:R1:W-:Y:S01]  /*2f50*/  STL [R1+0x8c], R226 ;  /* 0x00008ce201007387 */ /* 0x0003e20000100800 */
[----:B------:R-:W-:-:S01]  /*2f60*/  FADD R220, R30, R220 ;  /* 0x000000dc1edc7221 */ /* 0x000fc20000000000 */
[----:B------:R-:W-:-:S02]  /*2f70*/  FADD R219, R31, R219 ;  /* 0x000000db1fdb7221 */ /* 0x000fc40000000000 */
[----:B-1----:R-:W4:Y:S04]  /*2f80*/  LDL.LU R226, [R1+0x2c] ;  /* 0x00002c0001e27983 */ /* 0x002f280000300800 */
[----:B------:R1:W-:Y:S01]  /*2f90*/  STL [R1+0x90], R225 ;  /* 0x000090e101007387 */ /* 0x0003e20000100800 */
[----:B------:R-:W-:-:S03]  /*2fa0*/  FADD R218, R32, R218 ;  /* 0x000000da20da7221 */ /* 0x000fc60000000000 */
[----:B-1----:R-:W2:Y:S04]  /*2fb0*/  LDL.LU R225, [R1+0x28] ;  /* 0x0000280001e17983 */ /* 0x002ea80000300800 */
        /* <DEDUP_REMOVED lines=9> */
[----:B------:R1:W-:Y:S04]  /*3050*/  STL [R1+0xa0], R221 ;  /* 0x0000a0dd01007387 */ /* 0x0003e80000100800 */
        /* <DEDUP_REMOVED lines=12> */
[----:B-1----:R-:W2:Y:S01]  /*3120*/  LDL.LU R215, [R1] ;  /* 0x0000000001d77983 */ /* 0x002ea20000300800 */
[----:B------:R-:W-:-:S01]  /*3130*/  FADD R214, R36, R214 ;  /* 0x000000d624d67221 */ /* 0x000fc20000000000 */
[----:B------:R-:W-:Y:S01]  /*3140*/  FADD R213, R37, R213 ;  /* 0x000000d525d57221 */ /* 0x000fe20000000000 */
[----:B------:R-:W-:-:S01]  /*3150*/  FADD R212, R38, R212 ;  /* 0x000000d426d47221 */ /* 0x000fc20000000000 */
[----:B------:R-:W-:Y:S01]  /*3160*/  FADD R211, R39, R211 ;  /* 0x000000d327d37221 */ /* 0x000fe20000000000 */
[----:B------:R-:W-:-:S01]  /*3170*/  FADD R210, R40, R210 ;  /* 0x000000d228d27221 */ /* 0x000fc20000000000 */
[----:B------:R-:W-:Y:S01]  /*3180*/  STL [R1+0xbc], R214 ;  /* 0x0000bcd601007387 */ /* 0x000fe20000100800 */
        /* <DEDUP_REMOVED lines=11> */
[----:B------:R1:W-:Y:S01]  /*3240*/  STL [R1+0xc8], R211 ;  /* 0x0000c8d301007387 */ /* 0x0003e20000100800 */
[----:B------:R-:W-:-:S01]  /*3250*/  FADD R200, R50, R200 ;  /* 0x000000c832c87221 */ /* 0x000fc20000000000 */
[----:B------:R-:W-:Y:S01]  /*3260*/  FADD R199, R51, R199 ;  /* 0x000000c733c77221 */ /* 0x000fe20000000000 */
        /* <DEDUP_REMOVED lines=69> */
[----:B-----5:R-:W-:Y:S01]  /*36c0*/  FADD R0, R121, R0 ;  /* 0x0000000079007221 */ /* 0x020fe20000000000 */
[----:B---3--:R-:W-:-:S01]  /*36d0*/  FADD R227, R134, R227 ;  /* 0x000000e386e37221 */ /* 0x008fc20000000000 */
[----:B----4-:R-:W-:Y:S01]  /*36e0*/  FADD R226, R133, R226 ;  /* 0x000000e285e27221 */ /* 0x010fe20000000000 */
[----:B--2---:R-:W-:-:S01]  /*36f0*/  FADD R225, R132, R225 ;  /* 0x000000e184e17221 */ /* 0x004fc20000000000 */
        /* <DEDUP_REMOVED lines=9> */
[----:B------:R-:W-:-:S05]  /*3790*/  FADD R215, R122, R215 ;  /* 0x000000d77ad77221 */ /* 0x000fca0000000000 */
[----:B------:R2:W-:Y:S04]  /*37a0*/  STL [R1], R215 ;  /* 0x000000d701007387 */ /* 0x0005e80000100800 */
[----:B------:R3:W-:Y:S04]  /*37b0*/  STL [R1+0x4], R216 ;  /* 0x000004d801007387 */ /* 0x0007e80000100800 */
        /* <DEDUP_REMOVED lines=8> */
[----:B-1----:R-:W4:Y:S04]  /*3840*/  LDL.LU R211, [R1+0x34] ;  /* 0x0000340001d37983 */ /* 0x002f280000300800 */
[----:B------:R1:W-:Y:S04]  /*3850*/  STL [R1+0x28], R225 ;  /* 0x000028e101007387 */ /* 0x0003e80000100800 */
[----:B------:R-:W4:Y:S04]  /*3860*/  LDL.LU R212, [R1+0x38] ;  /* 0x0000380001d47983 */ /* 0x000f280000300800 */
[----:B------:R1:W-:Y:S04]  /*3870*/  STL [R1+0x2c], R226 ;  /* 0x00002ce201007387 */ /* 0x0003e80000100800 */
[----:B------:R-:W4:Y:S04]  /*3880*/  LDL.LU R213, [R1+0x3c] ;  /* 0x00003c0001d57983 */ /* 0x000f280000300800 */
[----:B------:R1:W-:Y:S04]  /*3890*/  STL [R1+0x30], R227 ;  /* 0x000030e301007387 */ /* 0x0003e80000100800 */
[----:B------:R-:W4:Y:S04]  /*38a0*/  LDL.LU R214, [R1+0x40] ;  /* 0x0000400001d67983 */ /* 0x000f280000300800 */
[----:B--2---:R-:W2:Y:S04]  /*38b0*/  LDL.LU R215, [R1+0x44] ;  /* 0x0000440001d77983 */ /* 0x004ea80000300800 */
[----:B---3--:R-:W3:Y:S04]  /*38c0*/  LDL.LU R216, [R1+0x48] ;  /* 0x0000480001d87983 */ /* 0x008ee80000300800 */
[----:B----4-:R-:W4:Y:S04]  /*38d0*/  LDL.LU R217, [R1+0x4c] ;  /* 0x00004c0001d97983 */ /* 0x010f280000300800 */
[----:B0-----:R-:W4:Y:S04]  /*38e0*/  LDL.LU R218, [R1+0x50] ;  /* 0x0000500001da7983 */ /* 0x001f280000300800 */
[----:B------:R-:W4:Y:S04]  /*38f0*/  LDL.LU R219, [R1+0x54] ;  /* 0x0000540001db7983 */ /* 0x000f280000300800 */
[----:B------:R-:W4:Y:S04]  /*3900*/  LDL.LU R220, [R1+0x58] ;  /* 0x0000580001dc7983 */ /* 0x000f280000300800 */
[----:B------:R-:W4:Y:S04]  /*3910*/  LDL.LU R221, [R1+0x5c] ;  /* 0x00005c0001dd7983 */ /* 0x000f280000300800 */
[----:B------:R-:W4:Y:S04]  /*3920*/  LDL.LU R222, [R1+0x60] ;  /* 0x0000600001de7983 */ /* 0x000f280000300800 */
[----:B------:R-:W4:Y:S04]  /*3930*/  LDL.LU R223, [R1+0x64] ;  /* 0x0000640001df7983 */ /* 0x000f280000300800 */
[----:B------:R-:W4:Y:S04]  /*3940*/  LDL.LU R224, [R1+0x68] ;  /* 0x0000680001e07983 */ /* 0x000f280000300800 */
[----:B-1----:R-:W4:Y:S04]  /*3950*/  LDL.LU R225, [R1+0x6c] ;  /* 0x00006c0001e17983 */ /* 0x002f280000300800 */
[----:B------:R-:W4:Y:S04]  /*3960*/  LDL.LU R226, [R1+0x70] ;  /* 0x0000700001e27983 */ /* 0x000f280000300800 */
[----:B------:R-:W4:Y:S01]  /*3970*/  LDL.LU R227, [R1+0x74] ;  /* 0x0000740001e37983 */ /* 0x000f220000300800 */
[----:B------:R-:W-:-:S05]  /*3980*/  FADD R211, R135, R211 ;  /* 0x000000d387d37221 */ /* 0x000fca0000000000 */
[----:B------:R0:W-:Y:S01]  /*3990*/  STL [R1+0x34], R211 ;  /* 0x000034d301007387 */ /* 0x0001e20000100800 */
[----:B------:R-:W-:-:S03]  /*39a0*/  FADD R212, R136, R212 ;  /* 0x000000d488d47221 */ /* 0x000fc60000000000 */
[----:B0-----:R1:W5:Y:S01]  /*39b0*/  LDL.LU R211, [R1+0xc8] ;  /* 0x0000c80001d37983 */ /* 0x0013620000300800 */
[----:B------:R-:W-:-:S03]  /*39c0*/  FADD R213, R137, R213 ;  /* 0x000000d589d57221 */ /* 0x000fc60000000000 */
[----:B------:R0:W-:Y:S01]  /*39d0*/  STL [R1+0x38], R212 ;  /* 0x000038d401007387 */ /* 0x0001e20000100800 */
[----:B------:R-:W-:-:S01]  /*39e0*/  FADD R214, R138, R214 ;  /* 0x000000d68ad67221 */ /* 0x000fc20000000000 */
[----:B--2---:R-:W-:Y:S02]  /*39f0*/  FADD R215, R139, R215 ;  /* 0x000000d78bd77221 */ /* 0x004fe40000000000 */
[----:B0-----:R1:W5:Y:S01]  /*3a00*/  LDL.LU R212, [R1+0xc4] ;  /* 0x0000c40001d47983 */ /* 0x0013620000300800 */
[----:B---3--:R-:W-:-:S03]  /*3a10*/  FADD R216, R140, R216 ;  /* 0x000000d88cd87221 */ /* 0x008fc60000000000 */
[----:B------:R0:W-:Y:S01]  /*3a20*/  STL [R1+0x3c], R213 ;  /* 0x00003cd501007387 */ /* 0x0001e20000100800 */
[----:B----4-:R-:W-:-:S03]  /*3a30*/  FADD R217, R141, R217 ;  /* 0x000000d98dd97221 */ /* 0x010fc60000000000 */
[----:B0-----:R1:W5:Y:S01]  /*3a40*/  LDL.LU R213, [R1+0xc0] ;  /* 0x0000c00001d57983 */ /* 0x0013620000300800 */
[----:B------:R-:W-:-:S03]  /*3a50*/  FADD R218, R142, R218 ;  /* 0x000000da8eda7221 */ /* 0x000fc60000000000 */
[----:B------:R0:W-:Y:S01]  /*3a60*/  STL [R1+0x40], R214 ;  /* 0x000040d601007387 */ /* 0x0001e20000100800 */
[----:B------:R-:W-:-:S01]  /*3a70*/  FADD R219, R143, R219 ;  /* 0x000000db8fdb7221 */ /* 0x000fc20000000000 */
[----:B------:R-:W-:Y:S02]  /*3a80*/  FADD R220, R144, R220 ;  /* 0x000000dc90dc7221 */ /* 0x000fe40000000000 */
[----:B0-----:R1:W5:Y:S04]  /*3a90*/  LDL.LU R214, [R1+0xbc] ;  /* 0x0000bc0001d67983 */ /* 0x0013680000300800 */
[----:B------:R0:W-:Y:S01]  /*3aa0*/  STL [R1+0x44], R215 ;  /* 0x000044d701007387 */ /* 0x0001e20000100800 */
[----:B------:R-:W-:-:S01]  /*3ab0*/  FADD R221, R145, R221 ;  /* 0x000000dd91dd7221 */ /* 0x000fc20000000000 */
[----:B------:R-:W-:-:S02]  /*3ac0*/  FADD R222, R146, R222 ;  /* 0x000000de92de7221 */ /* 0x000fc40000000000 */
[----:B0-----:R1:W5:Y:S04]  /*3ad0*/  LDL.LU R215, [R1+0xb8] ;  /* 0x0000b80001d77983 */ /* 0x0013680000300800 */
[----:B------:R0:W-:Y:S01]  /*3ae0*/  STL [R1+0x48], R216 ;  /* 0x000048d801007387 */ /* 0x0001e20000100800 */
[----:B------:R-:W-:-:S03]  /*3af0*/  FADD R223, R147, R223 ;  /* 0x000000df93df7221 */ /* 0x000fc60000000000 */
        /* <DEDUP_REMOVED lines=13> */
[----:B------:R0:W-:Y:S04]  /*3bd0*/  STL [R1+0x5c], R221 ;  /* 0x00005cdd01007387 */ /* 0x0001e80000100800 */
        /* <DEDUP_REMOVED lines=12> */
[----:B0-----:R1:W5:Y:S01]  /*3ca0*/  LDL.LU R227, [R1+0x88] ;  /* 0x0000880001e37983 */ /* 0x0013620000300800 */
[----:B------:R-:W-:-:S05]  /*3cb0*/  UMOV UR6, URZ ;  /* 0x0000003f00067c82 */ /* 0x000fca0008000000 */
.L_x_24:
[----:B------:R-:W-:Y:S05]  /*3cc0*/  @!P1 BRA `(.L_x_25) ;  /* 0x0000000000049947 */ /* 0x000fea0003800000 */
[----:B------:R-:W-:Y:S01]  /*3cd0*/  BPT.TRAP 0x1 ;  /* 0x000000040000795c */ /* 0x000fe20000300000 */
.L_x_25:
[----:B------:R-:W-:Y:S02]  /*3ce0*/  UISETP.GT.U32.AND UP0, UPT, UR13, 0x1, UPT ;  /* 0x000000010d00788c */ /* 0x000fe4000bf04070 */
[----:B------:R-:W-:-:S04]  /*3cf0*/  ULEA UR8, UR17, UR14, 0x3 ;  /* 0x0000000e11087291 */ /* 0x000fc8000f8e183f */
[----:B------:R-:W-:Y:S01]  /*3d00*/  UIADD3 UR8, UR8, 0x28, URZ ;  /* 0x0000002808087890 */ /* 0x000fe2000fffe03f */
[----:B------:R-:W-:-:S03]  /*3d10*/  PLOP3.LUT P0, PT, PT, PT, UP0, 0x80, 0x0 ;  /* 0x000000000000781c */ /* 0x000fc60003f0f008 */
[----:B------:R-:W-:-:S09]  /*3d20*/  UPRMT UR8, URZ, 0x654, UR8 ;  /* 0x000006543f087896 */ /* 0x000fd20008000008 */
[----:B------:R-:W-:Y:S01]  /*3d30*/  SYNCS.ARRIVE.TRANS64.RED.A1T0 RZ, [UR8], RZ ;  /* 0x000000ffffff79a7 */ /* 0x000fe20008100408 */
[----:B------:R-:W-:Y:S05]  /*3d40*/  @P0 BRA `(.L_x_26) ;  /* 0x0000000000040947 */ /* 0x000fea0003800000 */
[----:B------:R-:W-:Y:S01]  /*3d50*/  BPT.TRAP 0x1 ;  /* 0x000000040000795c */ /* 0x000fe20000300000 */
.L_x_26:
[----:B------:R-:W-:Y:S01]  /*3d60*/  UIADD3 UR16, UR16, 0x1, URZ ;  /* 0x0000000110107890 */ /* 0x000fe2000fffe03f */
[C---:B------:R-:W-:Y:S01]  /*3d70*/  ISETP.GT.AND P0, PT, R228.reuse, 0x1, PT ;  /* 0x00000001e400780c */ /* 0x040fe20003f04270 */
[----:B------:R-:W-:Y:S01]  /*3d80*/  UIADD3 UR17, UR17, 0x1, URZ ;  /* 0x0000000111117890 */ /* 0x000fe2000fffe03f */
[----:B------:R-:W-:Y:S01]  /*3d90*/  VIADD R228, R228, 0xffffffff ;  /* 0xffffffffe4e47836 */ /* 0x000fe20000000000 */
[----:B------:R-:W-:Y:S02]  /*3da0*/  UISETP.NE.AND UP0, UPT, UR16, 0x5, UPT ;  /* 0x000000051000788c */ /* 0x000fe4000bf05270 */
[----:B------:R-:W-:Y:S02]  /*3db0*/  UISETP.NE.AND UP1, UPT, UR17, 0x5, UPT ;  /* 0x000000051100788c */ /* 0x000fe4000bf25270 */
[----:B------:R-:W-:Y:S02]  /*3dc0*/  USEL UR8, URZ, 0x1, UP0 ;  /* 0x000000013f087887 */ /* 0x000fe40008000000 */
[----:B------:R-:W-:-:S02]  /*3dd0*/  USEL UR16, UR16, URZ, UP0 ;  /* 0x0000003f10107287 */ /* 0x000fc40008000000 */
[----:B------:R-:W-:Y:S02]  /*3de0*/  USEL UR17, UR17, URZ, UP1 ;  /* 0x0000003f11117287 */ /* 0x000fe40008800000 */
[----:B-----5:R-:W-:Y:S01]  /*3df0*/  LOP3.LUT R227, R227, UR8, RZ, 0x3c, !PT ;  /* 0x00000008e3e37c12 */ /* 0x020fe2000f8e3cff */
[----:B------:R-:W-:Y:S01]  /*3e00*/  UMOV UR8, 0x1 ;  /* 0x0000000100087882 */ /* 0x000fe20000000000 */
[----:B------:R-:W-:Y:S08]  /*3e10*/  @P0 BRA `(.L_x_27) ;  /* 0xffffffec009c0947 */ /* 0x000ff0000383ffff */
.L_x_19:
[----:B------:R-:W-:-:S04]  /*3e20*/  UISETP.NE.AND UP0, UPT, UR6, URZ, UPT ;  /* 0x0000003f0600728c */ /* 0x000fc8000bf05270 */
[----:B------:R-:W-:-:S06]  /*3e30*/  USEL UR6, URZ, 0x1, !UP0 ;  /* 0x000000013f067887 */ /* 0x000fcc000c000000 */
[----:B------:R-:W-:-:S13]  /*3e40*/  ISETP.NE.AND P0, PT, RZ, UR6, PT ;  /* 0x00000006ff007c0c */ /* 0x000fda000bf05270 */
[----:B------:R-:W-:Y:S05]  /*3e50*/  @!P0 BRA `(.L_x_28) ;  /* 0x0000000c00dc8947 */ /* 0x000fea0003800000 */
[----:B------:R-:W3:Y:S04]  /*3e60*/  LDL.LU R227, [R1+0x74] ;  /* 0x0000740001e37983 */ /* 0x000ee80000300800 */
[----:B---3--:R3:W-:Y:S04]  /*3e70*/  STL [R1+0x88], R227 ;  /* 0x000088e301007387 */ /* 0x0087e80000100800 */
[----:B---3--:R-:W3:Y:S04]  /*3e80*/  LDL.LU R227, [R1+0x70] ;  /* 0x0000700001e37983 */ /* 0x008ee80000300800 */
        /* <DEDUP_REMOVED lines=55> */
[----:B---3--:R-:W3:Y:S01]  /*4200*/  LDL.LU R227, [R1] ;  /* 0x0000000001e37983 */ /* 0x008ee20000300800 */
[----:B------:R-:W-:-:S02]  /*4210*/  WARPGROUP.DEPBAR.LE gsb0, 0x0 ;  /* 0x00008000000079c5 */ /* 0x000fc40000010000 */
[----:B------:R-:W-:Y:S01]  /*4220*/  FADD R226, R24, R226 ;  /* 0x000000e218e27221 */ /* 0x000fe20000000000 */
        /* <DEDUP_REMOVED lines=97> */
[----:B---3--:R-:W-:-:S05]  /*4840*/  FADD R227, R122, R227 ;  /* 0x000000e37ae37221 */ /* 0x008fca0000000000 */
[----:B------:R3:W-:Y:S04]  /*4850*/  STL [R1], R227 ;  /* 0x000000e301007387 */ /* 0x0007e80000100800 */
[----:B---3--:R-:W3:Y:S02]  /*4860*/  LDL.LU R227, [R1+0xf8] ;  /* 0x0000f80001e37983 */ /* 0x008ee40000300800 */
[----:B---3--:R-:W-:-:S05]  /*4870*/  FADD R227, R123, R227 ;  /* 0x000000e37be37221 */ /* 0x008fca0000000000 */
[----:B------:R3:W-:Y:S04]  /*4880*/  STL [R1+0x4], R227 ;  /* 0x000004e301007387 */ /* 0x0007e80000100800 */
        /* <DEDUP_REMOVED lines=83> */
[----:B------:R3:W-:Y:S02]  /*4dc0*/  STL [R1+0x74], R227 ;  /* 0x000074e301007387 */ /* 0x0007e40000100800 */
.L_x_28:
[----:B------:R-:W-:Y:S02]  /*4dd0*/  WARPGROUP.DEPBAR.LE gsb0, 0x0 ;  /* 0x00008000000079c5 */ /* 0x000fe40000010000 */
[----:B------:R-:W4:Y:S02]  /*4de0*/  LDC R24, c[0x0][0x28c] ;  /* 0x0000a300ff187b82 */ /* 0x000f240000000800 */
[----:B----4-:R-:W-:-:S13]  /*4df0*/  ISETP.GE.AND P0, PT, R24, 0x1, PT ;  /* 0x000000011800780c */ /* 0x010fda0003f06270 */
[----:B------:R-:W-:Y:S05]  /*4e00*/  @!P0 BRA `(.L_x_29) ;  /* 0x0000000000488947 */ /* 0x000fea0003800000 */
[----:B------:R-:W-:-:S06]  /*4e10*/  UISETP.NE.AND UP0, UPT, UR23, 0x3, UPT ;  /* 0x000000031700788c */ /* 0x000fcc000bf05270 */
[----:B------:R-:W-:-:S13]  /*4e20*/  PLOP3.LUT P0, PT, PT, PT, UP0, 0x80, 0x0 ;  /* 0x000000000000781c */ /* 0x000fda0003f0f008 */
[----:B------:R-:W-:Y:S05]  /*4e30*/  @!P0 BRA `(.L_x_30) ;  /* 0x0000000000048947 */ /* 0x000fea0003800000 */
[----:B------:R-:W-:Y:S01]  /*4e40*/  BPT.TRAP 0x1 ;  /* 0x000000040000795c */ /* 0x000fe20000300000 */
.L_x_30:
[----:B------:R-:W-:-:S04]  /*4e50*/  UISETP.LT.AND UP0, UPT, UR12, 0x1, UPT ;  /* 0x000000010c00788c */ /* 0x000fc8000bf01270 */
[----:B------:R-:W-:Y:S02]  /*4e60*/  USEL UR8, UR12, 0x1, UP0 ;  /* 0x000000010c087887 */ /* 0x000fe40008000000 */
[----:B------:R-:W-:Y:S02]  /*4e70*/  UISETP.GT.U32.AND UP0, UPT, UR13, 0x1, UPT ;  /* 0x000000010d00788c */ /* 0x000fe4000bf04070 */
[----:B------:R-:W-:-:S04]  /*4e80*/  UIADD3 UR8, UR5, UR12, -UR8 ;  /* 0x0000000c05087290 */ /* 0x000fc8000fffe808 */
[----:B------:R-:W-:Y:S01]  /*4e90*/  UIMAD.WIDE.U32 UR6, UR8, -0x33333333, URZ ;  /* 0xcccccccd080678a5 */ /* 0x000fe2000f8e003f */
[----:B------:R-:W-:-:S03]  /*4ea0*/  PLOP3.LUT P0, PT, PT, PT, UP0, 0x80, 0x0 ;  /* 0x000000000000781c */ /* 0x000fc60003f0f008 */
[----:B------:R-:W-:-:S04]  /*4eb0*/  USHF.R.U32.HI UR6, URZ, 0x2, UR7 ;  /* 0x000000023f067899 */ /* 0x000fc80008011607 */
[----:B------:R-:W-:-:S04]  /*4ec0*/  UIMAD UR8, UR6, -0x5, UR8 ;  /* 0xfffffffb060878a4 */ /* 0x000fc8000f8e0208 */
[----:B------:R-:W-:-:S04]  /*4ed0*/  ULEA UR8, UR8, UR14, 0x3 ;  /* 0x0000000e08087291 */ /* 0x000fc8000f8e183f */
[----:B------:R-:W-:-:S04]  /*4ee0*/  UIADD3 UR8, UR8, 0x28, URZ ;  /* 0x0000002808087890 */ /* 0x000fc8000fffe03f */
[----:B------:R-:W-:-:S09]  /*4ef0*/  UPRMT UR8, URZ, 0x654, UR8 ;  /* 0x000006543f087896 */ /* 0x000fd20008000008 */
[----:B------:R-:W-:Y:S01]  /*4f00*/  SYNCS.ARRIVE.TRANS64.RED.A1T0 RZ, [UR8], RZ ;  /* 0x000000ffffff79a7 */ /* 0x000fe20008100408 */
[----:B------:R-:W-:Y:S05]  /*4f10*/  @P0 BRA `(.L_x_29) ;  /* 0x0000000000040947 */ /* 0x000fea0003800000 */
[----:B------:R-:W-:Y:S01]  /*4f20*/  BPT.TRAP 0x1 ;  /* 0x000000040000795c */ /* 0x000fe20000300000 */
.L_x_29:
[----:B------:R4:W-:Y:S01]  /*4f30*/  STL [R1+0x8c], R2 ;  /* 0x00008c0201007387 */ /* 0x0009e20000100800 */
[----:B------:R-:W0:Y:S01]  /*4f40*/  LDC R28, c[0x0][0x288] ;  /* 0x0000a200ff1c7b82 */ /* 0x000e220000000800 */
[----:B------:R-:W-:Y:S02]  /*4f50*/  UIADD3 UR9, UR12, UR5, URZ ;  /* 0x000000050c097290 */ /* 0x000fe4000fffe03f */
[----:B------:R1:W-:Y:S01]  /*4f60*/  STL [R1+0x88], R0 ;  /* 0x0000880001007387 */ /* 0x0003e20000100800 */
[----:B------:R-:W-:Y:S01]  /*4f70*/  USHF.R.S32.HI UR10, URZ, 0x1f, UR22 ;  /* 0x0000001f3f0a7899 */ /* 0x000fe20008011416 */
[----:B------:R-:W-:Y:S01]  /*4f80*/  ULDC.64 UR14, c[0x0][0x5d0] ;  /* 0x00017400000e7ab9 */ /* 0x000fe20000000a00 */
[----:B------:R-:W-:Y:S01]  /*4f90*/  ULDC UR11, c[0x0][0x284] ;  /* 0x0000a100000b7ab9 */ /* 0x000fe20000000800 */
[----:B----4-:R-:W4:Y:S01]  /*4fa0*/  S2R R2, SR_TID.X ;  /* 0x0000000000027919 */ /* 0x010f220000002100 */
[----:B-1----:R-:W2:Y:S04]  /*4fb0*/  LDL.LU R0, [R1+0x80] ;  /* 0x0000800001007983 */ /* 0x002ea80000300800 */
[----:B---3--:R-:W3:Y:S01]  /*4fc0*/  LDL.LU R227, [R1+0x84] ;  /* 0x0000840001e37983 */ /* 0x008ee20000300800 */
[----:B------:R-:W-:-:S02]  /*4fd0*/  UISETP.GT.U32.AND UP0, UPT, UR9, 0x4, UPT ;  /* 0x000000040900788c */ /* 0x000fc4000bf04070 */
[----:B------:R-:W-:Y:S01]  /*4fe0*/  UISETP.GE.U32.AND UP1, UPT, UR12, 0x5, UPT ;  /* 0x000000050c00788c */ /* 0x000fe2000bf26070 */
[--C-:B----4-:R-:W-:Y:S02]  /*4ff0*/  SHF.R.U32.HI R24, RZ, 0x2, R2.reuse ;  /* 0x00000002ff187819 */ /* 0x110fe40000011602 */
[----:B------:R-:W-:Y:S02]  /*5000*/  LOP3.LUT R26, R2, 0x60, RZ, 0xc0, !PT ;  /* 0x00000060021a7812 */ /* 0x000fe400078ec0ff */
[----:B------:R-:W-:Y:S02]  /*5010*/  SHF.R.U32.HI R27, RZ, 0x7, R2 ;  /* 0x00000007ff1b7819 */ /* 0x000fe40000011602 */
[----:B------:R-:W-:Y:S02]  /*5020*/  LOP3.LUT R25, R24, 0x7, RZ, 0xc0, !PT ;  /* 0x0000000718197812 */ /* 0x000fe400078ec0ff */
[----:B------:R-:W-:Y:S02]  /*5030*/  SHF.R.U32.HI R26, RZ, 0x1, R26 ;  /* 0x00000001ff1a7819 */ /* 0x000fe4000001161a */
[----:B------:R-:W-:-:S02]  /*5040*/  LOP3.LUT R24, R27, 0x1, RZ, 0xc0, !PT ;  /* 0x000000011b187812 */ /* 0x000fc400078ec0ff */
[----:B------:R-:W-:-:S03]  /*5050*/  IADD3 R29, RZ, -R26, -R25 ;  /* 0x8000001aff1d7210 */ /* 0x000fc60007ffe819 */
[C---:B------:R-:W-:Y:S02]  /*5060*/  IMAD.SHL.U32 R30, R24.reuse, 0x40, RZ ;  /* 0x00000040181e7824 */ /* 0x040fe400078e00ff */
[----:B------:R-:W-:Y:S02]  /*5070*/  IMAD R29, R24, -0x40, R29 ;  /* 0xffffffc0181d7824 */ /* 0x000fe400078e021d */
[----:B------:R-:W-:Y:S01]  /*5080*/  IMAD.SHL.U32 R24, R2, 0x2, RZ ;  /* 0x0000000202187824 */ /* 0x000fe200078e00ff */
[----:B------:R-:W-:-:S04]  /*5090*/  LOP3.LUT R27, R30, 0x40, R25, 0xe2, !PT ;  /* 0x000000401e1b7812 */ /* 0x000fc800078ee219 */
[----:B------:R-:W-:Y:S02]  /*50a0*/  LOP3.LUT R30, R24, 0x6, RZ, 0xc0, !PT ;  /* 0x00000006181e7812 */ /* 0x000fe400078ec0ff */
[----:B------:R-:W-:Y:S02]  /*50b0*/  LOP3.LUT R24, R2, 0x3, RZ, 0xc0, !PT ;  /* 0x0000000302187812 */ /* 0x000fe400078ec0ff */
[----:B------:R1:W5:Y:S01]  /*50c0*/  LDL.LU R2, [R1+0x8c] ;  /* 0x00008c0001027983 */ /* 0x0003620000300800 */
[----:B------:R-:W-:Y:S01]  /*50d0*/  UIMAD.WIDE.U32 UR6, UR9, -0x33333333, URZ ;  /* 0xcccccccd090678a5 */ /* 0x000fe2000f8e003f */
[----:B--2---:R-:W-:Y:S01]  /*50e0*/  PRMT R30, R30, 0x6540, R0 ;  /* 0x000065401e1e7816 */ /* 0x004fe20000000000 */
[----:B------:R-:W-:Y:S02]  /*50f0*/  IMAD.SHL.U32 R35, R0, 0x100, RZ ;  /* 0x0000010000237824 */ /* 0x000fe400078e00ff */
[----:B------:R1:W5:Y:S01]  /*5100*/  LDL.LU R0, [R1+0x88] ;  /* 0x0000880001007983 */ /* 0x0003620000300800 */
[----:B0-----:R-:W-:Y:S01]  /*5110*/  IMAD R34, R24, -0x2, R28 ;  /* 0xfffffffe18227824 */ /* 0x001fe200078e021c */
[----:B------:R-:W-:Y:S01]  /*5120*/  UIMAD UR5, UR10, UR14, URZ ;  /* 0x0000000e0a0572a4 */ /* 0x000fe2000f8e023f */
[----:B------:R-:W-:Y:S01]  /*5130*/  ISETP.GE.AND P0, PT, R35, R28, PT ;  /* 0x0000001c2300720c */ /* 0x000fe20003f06270 */
[C---:B---3--:R-:W-:Y:S01]  /*5140*/  IMAD.SHL.U32 R28, R227.reuse, 0x80, RZ ;  /* 0x00000080e31c7824 */ /* 0x048fe200078e00ff */
[----:B------:R-:W-:Y:S01]  /*5150*/  UISETP.LT.U32.AND UP0, UPT, UR12, 0x5, UP0 ;  /* 0x000000050c00788c */ /* 0x000fe20008701070 */
[--C-:B------:R-:W-:Y:S01]  /*5160*/  SHF.R.S32.HI R31, RZ, 0x1f, R30.reuse ;  /* 0x0000001fff1f7819 */ /* 0x100fe2000001141e */
[----:B------:R-:W-:Y:S01]  /*5170*/  UIMAD UR8, UR22, UR15, UR5 ;  /* 0x0000000f160872a4 */ /* 0x000fe2000f8e0205 */
[----:B------:R-:W-:Y:S01]  /*5180*/  IMAD.U32 R25, RZ, RZ, UR14 ;  /* 0x0000000eff197e24 */ /* 0x000fe2000f8e00ff */
[C---:B------:R-:W-:Y:S01]  /*5190*/  ISETP.GE.OR P0, PT, R28.reuse, UR11, P0 ;  /* 0x0000000b1c007c0c */ /* 0x040fe20008706670 */
[----:B------:R-:W-:Y:S01]  /*51a0*/  USEL UR5, URZ, 0x1, !UP0 ;  /* 0x000000013f057887 */ /* 0x000fe2000c000000 */
[----:B------:R-:W-:Y:S01]  /*51b0*/  IMAD.WIDE R32, R227, 0x80, RZ ;  /* 0x00000080e3207825 */ /* 0x000fe200078e02ff */
[----:B------:R-:W-:Y:S01]  /*51c0*/  USHF.R.U32.HI UR6, URZ, 0x2, UR7 ;  /* 0x000000023f067899 */ /* 0x000fe20008011607 */
[----:B------:R-:W-:Y:S01]  /*51d0*/  IADD3 R38, -R28, UR11, R29 ;  /* 0x0000000b1c267c10 */ /* 0x000fe2000fffe11d */
[----:B------:R-:W-:Y:S01]  /*51e0*/  ULOP3.LUT UR4, UR4, UR5, URZ, 0x3c, !UPT ;  /* 0x0000000504047292 */ /* 0x000fe2000f8e3c3f */
[----:B------:R-:W-:Y:S01]  /*51f0*/  IMAD.WIDE.U32 R24, R25, UR22, R30 ;  /* 0x0000001619187c25 */ /* 0x000fe2000f8e001e */
[----:B------:R-:W-:Y:S01]  /*5200*/  UIMAD UR5, UR6, -0x5, UR9 ;  /* 0xfffffffb060578a4 */ /* 0x000fe2000f8e0209 */
[----:B------:R-:W-:Y:S01]  /*5210*/  LOP3.LUT R39, R32, R27, R26, 0xfe, !PT ;  /* 0x0000001b20277212 */ /* 0x000fe200078efe1a */
[----:B------:R-:W-:Y:S01]  /*5220*/  @UP1 ULOP3.LUT UR4, UR4, 0x1, UR6, 0x78, !UPT ;  /* 0x0000000104041892 */ /* 0x000fe2000f8e7806 */
[----:B------:R-:W-:-:S02]  /*5230*/  VIADD R25, R25, UR8 ;  /* 0x0000000819197c36 */ /* 0x000fc40008000000 */
[----:B------:R-:W-:Y:S02]  /*5240*/  IMAD.IADD R35, R34, 0x1, -R35 ;  /* 0x0000000122237824 */ /* 0x000fe400078e0a23 */
[----:B------:R-:W-:Y:S01]  /*5250*/  IMAD.MOV.U32 R34, RZ, RZ, -0x1 ;  /* 0xffffffffff227424 */ /* 0x000fe200078e00ff */
[----:B-1----:R-:W-:Y:S06]  /*5260*/  @P0 BRA `(.L_x_31) ;  /* 0x0000008c00980947 */ /* 0x002fec0003800000 */
[----:B------:R-:W0:Y:S01]  /*5270*/  LDC.64 R28, c[0x0][0x5c8] ;  /* 0x00017200ff1c7b82 */ /* 0x000e220000000a00 */
[----:B------:R-:W-:Y:S01]  /*5280*/  ULDC.64 UR6, c[0x0][0x5c0] ;  /* 0x0001700000067ab9 */ /* 0x000fe20000000a00 */
[----:B------:R-:W-:Y:S01]  /*5290*/  BSSY B0, `(.L_x_31) ;  /* 0x00008e3000007945 */ /* 0x000fe20003800000 */
[-C--:B0-----:R-:W-:Y:S02]  /*52a0*/  IMAD R26, R33, R28.reuse, RZ ;  /* 0x0000001c211a7224 */ /* 0x081fe400078e02ff */
[----:B------:R-:W-:-:S04]  /*52b0*/  IMAD.WIDE.U32 R24, R39, R28, R24 ;  /* 0x0000001c27187225 */ /* 0x000fc800078e0018 */
[----:B------:R-:W-:Y:S01]  /*52c0*/  IMAD R27, R39, R29, R26 ;  /* 0x0000001d271b7224 */ /* 0x000fe200078e021a */
[----:B------:R-:W-:Y:S02]  /*52d0*/  LEA R26, P0, R28, R24, 0x3 ;  /* 0x000000181c1a7211 */ /* 0x000fe400078018ff */
[----:B------:R-:W-:Y:S01]  /*52e0*/  IADD3 R24, P1, R24, UR6, RZ ;  /* 0x0000000618187c10 */ /* 0x000fe2000ff3e0ff */
[----:B------:R-:W-:Y:S01]  /*52f0*/  IMAD.IADD R27, R25, 0x1, R27 ;  /* 0x00000001191b7824 */ /* 0x000fe200078e021b */
[----:B------:R-:W-:-:S04]  /*5300*/  IADD3 R26, P3, R26, UR6, RZ ;  /* 0x000000061a1a7c10 */ /* 0x000fc8000ff7e0ff */
[----:B------:R-:W-:Y:S02]  /*5310*/  LEA.HI.X R28, R28, R27, R29, 0x3, P0 ;  /* 0x0000001b1c1c7211 */ /* 0x000fe400000f1c1d */
[----:B------:R-:W-:Y:S02]  /*5320*/  FSETP.NEU.AND P0, PT, RZ, UR21, PT ;  /* 0x00000015ff007c0b */ /* 0x000fe4000bf0d000 */
[----:B------:R-:W-:Y:S02]  /*5330*/  IADD3.X R25, R27, UR7, RZ, P1, !PT ;  /* 0x000000071b197c10 */ /* 0x000fe40008ffe4ff */
[----:B------:R-:W-:-:S09]  /*5340*/  IADD3.X R27, R28, UR7, RZ, P3, !PT ;  /* 0x000000071c1b7c10 */ /* 0x000fd20009ffe4ff */
[----:B------:R-:W-:Y:S05]  /*5350*/  @!P0 BRA `(.L_x_32) ;  /* 0x0000006800d88947 */ /* 0x000fea0003800000 */
[----:B------:R-:W-:Y:S01]  /*5360*/  ULDC.64 UR8, c[0x0][0x5b8] ;  /* 0x00016e0000087ab9 */ /* 0x000fe20000000a00 */
[----:B------:R-:W-:Y:S01]  /*5370*/  ISETP.GE.AND P0, PT, R38, 0x1, PT ;  /* 0x000000012600780c */ /* 0x000fe20003f06270 */
[----:B------:R-:W-:Y:S02]  /*5380*/  UIMAD UR6, UR10, UR8, URZ ;  /* 0x000000080a0672a4 */ /* 0x000fe4000f8e023f */
[----:B------:R-:W-:Y:S01]  /*5390*/  IMAD.U32 R29, RZ, RZ, UR8 ;  /* 0x00000008ff1d7e24 */ /* 0x000fe2000f8e00ff */
[----:B------:R-:W-:Y:S01]  /*53a0*/  BSSY B1, `(.L_x_33) ;  /* 0x000000f000017945 */ /* 0x000fe20003800000 */
[----:B------:R-:W-:Y:S01]  /*53b0*/  ISETP.LT.OR P4, PT, R35, 0x1, !P0 ;  /* 0x000000012300780c */ /* 0x000fe20004781670 */
[----:B------:R-:W-:Y:S02]  /*53c0*/  UIMAD UR6, UR22, UR9, UR6 ;  /* 0x00000009160672a4 */ /* 0x000fe4000f8e0206 */
[----:B------:R-:W-:Y:S01]  /*53d0*/  IMAD.WIDE.U32 R30, R29, UR22, R30 ;  /* 0x000000161d1e7c25 */ /* 0x000fe2000f8e001e */
[----:B------:R-:W-:-:S03]  /*53e0*/  ULDC.64 UR8, c[0x0][0x5a8] ;  /* 0x00016a0000087ab9 */ /* 0x000fc60000000a00 */
[----:B------:R-:W-:Y:S01]  /*53f0*/  VIADD R31, R31, UR6 ;  /* 0x000000061f1f7c36 */ /* 0x000fe20008000000 */
[----:B------:R-:W-:Y:S02]  /*5400*/  ULDC.64 UR6, c[0x0][0x5b0] ;  /* 0x00016c0000067ab9 */ /* 0x000fe40000000a00 */
[----:B------:R-:W-:Y:S02]  /*5410*/  IMAD R36, R33, UR6, RZ ;  /* 0x0000000621247c24 */ /* 0x000fe4000f8e02ff */
[----:B------:R-:W-:-:S04]  /*5420*/  IMAD.WIDE.U32 R28, R39, UR6, R30 ;  /* 0x00000006271c7c25 */ /* 0x000fc8000f8e001e */
[--C-:B------:R-:W-:Y:S01]  /*5430*/  IMAD R37, R39, UR7, R36.reuse ;  /* 0x0000000727257c24 */ /* 0x100fe2000f8e0224 */
[----:B------:R-:W-:Y:S02]  /*5440*/  IADD3 R28, P1, R28, UR8, RZ ;  /* 0x000000081c1c7c10 */ /* 0x000fe4000ff3e0ff */
[----:B------:R-:W-:Y:S02]  /*5450*/  PRMT R36, RZ, 0x7610, R36 ;  /* 0x00007610ff247816 */ /* 0x000fe40000000024 */
[----:B------:R-:W-:Y:S01]  /*5460*/  IADD3.X R29, R29, UR9, R37, P1, !PT ;  /* 0x000000091d1d7c10 */ /* 0x000fe20008ffe425 */
[----:B------:R-:W-:Y:S08]  /*5470*/  @P4 BRA `(.L_x_34) ;  /* 0x0000000000044947 */ /* 0x000ff00003800000 */
[----:B------:R0:W5:Y:S02]  /*5480*/  LDG.E.U8 R36, desc[UR18][R28.64] ;  /* 0x000000121c247981 */ /* 0x000164000c1e1100 */
.L_x_34:
[----:B------:R-:W-:Y:S05]  /*5490*/  BSYNC B1 ;  /* 0x0000000000017941 */ /* 0x000fea0003800000 */
.L_x_33:
[----:B-----5:R-:W-:Y:S01]  /*54a0*/  LOP3.LUT R36, R36, 0xff, RZ, 0xc0, !PT ;  /* 0x000000ff24247812 */ /* 0x020fe200078ec0ff */
[----:B------:R-:W-:Y:S01]  /*54b0*/  BSSY B1, `(.L_x_35) ;  /* 0x000000b000017945 */ /* 0x000fe20003800000 */
[----:B------:R-:W-:Y:S02]  /*54c0*/  ISETP.LT.OR P3, PT, R35, 0x2, !P0 ;  /* 0x000000022300780c */ /* 0x000fe40004761670 */
[----:B------:R-:W-:-:S05]  /*54d0*/  F2FP.F16.E4M3.UNPACK_B R36, R36 ;  /* 0x00000024ff24723e */ /* 0x000fca00020006ff */
[----:B------:R-:W-:-:S05]  /*54e0*/  HADD2.F32 R36, -RZ, R36.H0_H0 ;  /* 0x20000024ff247230 */ /* 0x000fca0000004100 */
[----:B------:R-:W-:Y:S01]  /*54f0*/  FMUL R37, R36, UR21 ;  /* 0x0000001524257c20 */ /* 0x000fe20008400000 */
[----:B------:R-:W-:-:S03]  /*5500*/  PRMT R36, RZ, 0x7610, R36 ;  /* 0x00007610ff247816 */ /* 0x000fc60000000024 */
[----:B------:R-:W-:-:S05]  /*5510*/  FFMA R37, R226, UR20, R37 ;  /* 0x00000014e2257c23 */ /* 0x000fca0008000025 */
[----:B------:R-:W-:-:S05]  /*5520*/  F2FP.SATFINITE.E4M3.F32.PACK_AB_MERGE_C R37, RZ, R37, RZ ;  /* 0x00000025ff25723e */ /* 0x000fca00048070ff */
[----:B------:R1:W-:Y:S01]  /*5530*/  @!P4 STG.E.U8 desc[UR18][R24.64], R37 ;  /* 0x000000251800c986 */ /* 0x0003e2000c101112 */
[----:B------:R-:W-:Y:S05]  /*5540*/  @P3 BRA `(.L_x_36) ;  /* 0x0000000000043947 */ /* 0x000fea0003800000 */
[----:B------:R2:W5:Y:S02]  /*5550*/  LDG.E.U8 R36, desc[UR18][R28.64+0x1] ;  /* 0x000001121c247981 */ /* 0x000564000c1e1100 */
.L_x_36:
[----:B------:R-:W-:Y:S05]  /*5560*/  BSYNC B1 ;  /* 0x0000000000017941 */ /* 0x000fea0003800000 */
.L_x_35:
[----:B-----5:R-:W-:Y:S01]  /*5570*/  LOP3.LUT R36, R36, 0xff, RZ, 0xc0, !PT ;  /* 0x000000ff24247812 */ /* 0x020fe200078ec0ff */
[----:B------:R-:W-:Y:S01]  /*5580*/  BSSY B1, `(.L_x_37) ;  /* 0x0000013000017945 */ /* 0x000fe20003800000 */
[----:B-1----:R-:W-:Y:S02]  /*5590*/  IADD3 R37, P1, R39, 0x8, RZ ;  /* 0x0000000827257810 */ /* 0x002fe40007f3e0ff */
[----:B------:R-:W-:-:S03]  /*55a0*/  F2FP.F16.E4M3.UNPACK_B R36, R36 ;  /* 0x00000024ff24723e */ /* 0x000fc600020006ff */
[----:B------:R-:W-:Y:S01]  /*55b0*/  IMAD.X R32, RZ, RZ, R33, P1 ;  /* 0x000000ffff207224 */ /* 0x000fe200008e0621 */
[----:B------:R-:W-:Y:S01]  /*55c0*/  ISETP.GE.AND P1, PT, R38, 0x9, PT ;  /* 0x000000092600780c */ /* 0x000fe20003f26270 */
[----:B------:R-:W-:Y:S02]  /*55d0*/  HADD2.F32 R36, -RZ, R36.H0_H0 ;  /* 0x20000024ff247230 */ /* 0x000fe40000004100 */
[----:B------:R-:W-:Y:S01]  /*55e0*/  IMAD R32, R32, UR6, RZ ;  /* 0x0000000620207c24 */ /* 0x000fe2000f8e02ff */
[----:B------:R-:W-:Y:S01]  /*55f0*/  ISETP.LT.OR P5, PT, R35, 0x1, !P1 ;  /* 0x000000012300780c */ /* 0x000fe20004fa1670 */
[----:B------:R-:W-:-:S04]  /*5600*/  IMAD.WIDE.U32 R30, R37, UR6, R30 ;  /* 0x00000006251e7c25 */ /* 0x000fc8000f8e001e */
[----:B------:R-:W-:Y:S01]  /*5610*/  FMUL R36, R36, UR21 ;  /* 0x0000001524247c20 */ /* 0x000fe20008400000 */
[----:B------:R-:W-:-:S03]  /*5620*/  IMAD R37, R37, UR7, R32 ;  /* 0x0000000725257c24 */ /* 0x000fc6000f8e0220 */
[----:B------:R-:W-:Y:S01]  /*5630*/  FFMA R36, R225, UR20, R36 ;  /* 0x00000014e1247c23 */ /* 0x000fe20008000024 */
[----:B------:R-:W-:Y:S02]  /*5640*/  IADD3 R30, P4, R30, UR8, RZ ;  /* 0x000000081e1e7c10 */ /* 0x000fe4000ff9e0ff */
[----:B------:R-:W-:Y:S02]  /*5650*/  PRMT R32, RZ, 0x7610, R32 ;  /* 0x00007610ff207816 */ /* 0x000fe40000000020 */
[----:B------:R-:W-:Y:S02]  /*5660*/  F2FP.SATFINITE.E4M3.F32.PACK_AB_MERGE_C R33, RZ, R36, RZ ;  /* 0x00000024ff21723e */ /* 0x000fe400048070ff */
[----:B------:R-:W-:-:S03]  /*5670*/  IADD3.X R31, R31, UR9, R37, P4, !PT ;  /* 0x000000091f1f7c10 */ /* 0x000fc6000a7fe425 */
[----:B------:R1:W-:Y:S01]  /*5680*/  @!P3 STG.E.U8 desc[UR18][R24.64+0x1], R33 ;  /* 0x000001211800b986 */ /* 0x0003e2000c101112 */
[----:B------:R-:W-:Y:S05]  /*5690*/  @P5 BRA `(.L_x_38) ;  /* 0x0000000000045947 */ /* 0x000fea0003800000 */
[----:B------:R3:W5:Y:S02]  /*56a0*/  LDG.E.U8 R32, desc[UR18][R30.64] ;  /* 0x000000121e207981 */ /* 0x000764000c1e1100 */
.L_x_38:
[----:B------:R-:W-:Y:S05]  /*56b0*/  BSYNC B1 ;  /* 0x0000000000017941 */ /* 0x000fea0003800000 */
.L_x_37:
[----:B-----5:R-:W-:Y:S01]  /*56c0*/  LOP3.LUT R32, R32, 0xff, RZ, 0xc0, !PT ;  /* 0x000000ff20207812 */ /* 0x020fe200078ec0ff */
[----:B------:R-:W-:Y:S01]  /*56d0*/  BSSY B1, `(.L_x_39) ;  /* 0x000000b000017945 */ /* 0x000fe20003800000 */
[----:B------:R-:W-:Y:S02]  /*56e0*/  ISETP.LT.OR P3, PT, R35, 0x2, !P1 ;  /* 0x000000022300780c */ /* 0x000fe40004f61670 */
[----:B------:R-:W-:-:S05]  /*56f0*/  F2FP.F16.E4M3.UNPACK_B R32, R32 ;  /* 0x00000020ff20723e */ /* 0x000fca00020006ff */
[----:B------:R-:W-:-:S05]  /*5700*/  HADD2.F32 R32, -RZ, R32.H0_H0 ;  /* 0x20000020ff207230 */ /* 0x000fca0000004100 */
[----:B-1----:R-:W-:Y:S01]  /*5710*/  FMUL R33, R32, UR21 ;  /* 0x0000001520217c20 */ /* 0x002fe20008400000 */
[----:B------:R-:W-:-:S03]  /*5720*/  PRMT R32, RZ, 0x7610, R32 ;  /* 0x00007610ff207816 */ /* 0x000fc60000000020 */
[----:B------:R-:W-:-:S05]  /*5730*/  FFMA R33, R224, UR20, R33 ;  /* 0x00000014e0217c23 */ /* 0x000fca0008000021 */
[----:B------:R-:W-:-:S05]  /*5740*/  F2FP.SATFINITE.E4M3.F32.PACK_AB_MERGE_C R33, RZ, R33, RZ ;  /* 0x00000021ff21723e */ /* 0x000fca00048070ff */
[----:B------:R1:W-:Y:S01]  /*5750*/  @!P5 STG.E.U8 desc[UR18][R26.64], R33 ;  /* 0x000000211a00d986 */ /* 0x0003e2000c101112 */
[----:B------:R-:W-:Y:S05]  /*5760*/  @P3 BRA `(.L_x_40) ;  /* 0x0000000000043947 */ /* 0x000fea0003800000 */
[----:B------:R4:W5:Y:S02]  /*5770*/  LDG.E.U8 R32, desc[UR18][R30.64+0x1] ;  /* 0x000001121e207981 */ /* 0x000964000c1e1100 */
.L_x_40:
[----:B------:R-:W-:Y:S05]  /*5780*/  BSYNC B1 ;  /* 0x0000000000017941 */ /* 0x000fea0003800000 */
.L_x_39:
[----:B-----5:R-:W-:Y:S01]  /*5790*/  LOP3.LUT R32, R32, 0xff, RZ, 0xc0, !PT ;  /* 0x000000ff20207812 */ /* 0x020fe200078ec0ff */
[----:B------:R-:W-:Y:S01]  /*57a0*/  BSSY B1, `(.L_x_41) ;  /* 0x000000b000017945 */ /* 0x000fe20003800000 */
[----:B------:R-:W-:Y:S02]  /*57b0*/  ISETP.LT.OR P4, PT, R35, 0x9, !P0 ;  /* 0x000000092300780c */ /* 0x000fe40004781670 */
[----:B------:R-:W-:-:S05]  /*57c0*/  F2FP.F16.E4M3.UNPACK_B R32, R32 ;  /* 0x00000020ff20723e */ /* 0x000fca00020006ff */
[----:B------:R-:W-:-:S05]  /*57d0*/  HADD2.F32 R32, -RZ, R32.H0_H0 ;  /* 0x20000020ff207230 */ /* 0x000fca0000004100 */
[----:B------:R-:W-:-:S04]  /*57e0*/  FMUL R32, R32, UR21 ;  /* 0x0000001520207c20 */ /* 0x000fc80008400000 */
[----:B------:R-:W-:-:S05]  /*57f0*/  FFMA R32, R223, UR20, R32 ;  /* 0x00000014df207c23 */ /* 0x000fca0008000020 */
[----:B-1----:R-:W-:Y:S02]  /*5800*/  F2FP.SATFINITE.E4M3.F32.PACK_AB_MERGE_C R33, RZ, R32, RZ ;  /* 0x00000020ff21723e */ /* 0x002fe400048070ff */
[----:B------:R-:W-:-:S03]  /*5810*/  PRMT R32, RZ, 0x7610, R32 ;  /* 0x00007610ff207816 */ /* 0x000fc60000000020 */
[----:B------:R1:W-:Y:S01]  /*5820*/  @!P3 STG.E.U8 desc[UR18][R26.64+0x1], R33 ;  /* 0x000001211a00b986 */ /* 0x0003e2000c101112 */
[----:B------:R-:W-:Y:S05]  /*5830*/  @P4 BRA `(.L_x_42) ;  /* 0x0000000000044947 */ /* 0x000fea0003800000 */
[----:B------:R0:W5:Y:S02]  /*5840*/  LDG.E.U8 R32, desc[UR18][R28.64+0x8] ;  /* 0x000008121c207981 */ /* 0x000164000c1e1100 */
.L_x_42:
[----:B------:R-:W-:Y:S05]  /*5850*/  BSYNC B1 ;  /* 0x0000000000017941 */ /* 0x000fea0003800000 */
.L_x_41:
        /* <DEDUP_REMOVED lines=12> */
.L_x_44:
[----:B------:R-:W-:Y:S05]  /*5920*/  BSYNC B1 ;  /* 0x0000000000017941 */ /* 0x000fea0003800000 */
.L_x_43:
        /* <DEDUP_REMOVED lines=12> */
.L_x_46:
[----:B------:R-:W-:Y:S05]  /*59f0*/  BSYNC B1 ;  /* 0x0000000000017941 */ /* 0x000fea0003800000 */
.L_x_45:
        /* <DEDUP_REMOVED lines=12> */
.L_x_48:
[----:B------:R-:W-:Y:S05]  /*5ac0*/  BSYNC B1 ;  /* 0x0000000000017941 */ /* 0x000fea0003800000 */
.L_x_47:
        /* <DEDUP_REMOVED lines=12> */
.L_x_50:
[----:B------:R-:W-:Y:S05]  /*5b90*/  BSYNC B1 ;  /* 0x0000000000017941 */ /* 0x000fea0003800000 */
.L_x_49:
        /* <DEDUP_REMOVED lines=12> */
.L_x_52:
[----:B------:R-:W-:Y:S05]  /*5c60*/  BSYNC B1 ;  /* 0x0000000000017941 */ /* 0x000fea0003800000 */
.L_x_51:
        /* <DEDUP_REMOVED lines=12> */
.L_x_54:
[----:B------:R-:W-:Y:S05]  /*5d30*/  BSYNC B1 ;  /* 0x0000000000017941 */ /* 0x000fea0003800000 */
.L_x_53:
        /* <DEDUP_REMOVED lines=12> */
.L_x_56:
[----:B------:R-:W-:Y:S05]  /*5e00*/  BSYNC B1 ;  /* 0x0000000000017941 */ /* 0x000fea0003800000 */
.L_x_55:
        /* <DEDUP_REMOVED lines=12> */
.L_x_58:
[----:B------:R-:W-:Y:S05]  /*5ed0*/  BSYNC B1 ;  /* 0x0000000000017941 */ /* 0x000fea0003800000 */
.L_x_57:
        /* <DEDUP_REMOVED lines=12> */
.L_x_60:
[----:B------:R-:W-:Y:S05]  /*5fa0*/  BSYNC B1 ;  /* 0x0000000000017941 */ /* 0x000fea0003800000 */
.L_x_59:
        /* <DEDUP_REMOVED lines=12> */
.L_x_62:
[----:B------:R-:W-:Y:S05]  /*6070*/  BSYNC B1 ;  /* 0x0000000000017941 */ /* 0x000fea0003800000 */
.L_x_61:
        /* <DEDUP_REMOVED lines=12> */
.L_x_64:
[----:B------:R-:W-:Y:S05]  /*6140*/  BSYNC B1 ;  /* 0x0000000000017941 */ /* 0x000fea0003800000 */
.L_x_63:
        /* <DEDUP_REMOVED lines=12> */
.L_x_66:
[----:B------:R-:W-:Y:S05]  /*6210*/  BSYNC B1 ;  /* 0x0000000000017941 */ /* 0x000fea0003800000 */
.L_x_65:
        /* <DEDUP_REMOVED lines=12> */
.L_x_68:
[----:B------:R-:W-:Y:S05]  /*62e0*/  BSYNC B1 ;  /* 0x0000000000017941 */ /* 0x000fea0003800000 */
.L_x_67:
        /* <DEDUP_REMOVED lines=12> */
.L_x_70:
[----:B------:R-:W-:Y:S05]  /*63b0*/  BSYNC B1 ;  /* 0x0000000000017941 */ /* 0x000fea0003800000 */
.L_x_69:
        /* <DEDUP_REMOVED lines=12> */
.L_x_72:
[----:B------:R-:W-:Y:S05]  /*6480*/  BSYNC B1 ;  /* 0x0000000000017941 */ /* 0x000fea0003800000 */
.L_x_71:
        /* <DEDUP_REMOVED lines=12> */
.L_x_74:
[----:B------:R-:W-:Y:S05]  /*6550*/  BSYNC B1 ;  /* 0x0000000000017941 */ /* 0x000fea0003800000 */
.L_x_73:
        /* <DEDUP_REMOVED lines=12> */
.L_x_76:
[----:B------:R-:W-:Y:S05]  /*6620*/  BSYNC B1 ;  /* 0x0000000000017941 */ /* 0x000fea0003800000 */
.L_x_75:
        /* <DEDUP_REMOVED lines=12> */
.L_x_78:
[----:B------:R-:W-:Y:S05]  /*66f0*/  BSYNC B1 ;  /* 0x0000000000017941 */ /* 0x000fea0003800000 */
.L_x_77:
        /* <DEDUP_REMOVED lines=12> */
.L_x_80:
[----:B------:R-:W-:Y:S05]  /*67c0*/  BSYNC B1 ;  /* 0x0000000000017941 */ /* 0x000fea0003800000 */
.L_x_79:
        /* <DEDUP_REMOVED lines=12> */
.L_x_82:
[----:B------:R-:W-:Y:S05]  /*6890*/  BSYNC B1 ;  /* 0x0000000000017941 */ /* 0x000fea0003800000 */
.L_x_81:
        /* <DEDUP_REMOVED lines=12> */
.L_x_84:
[----:B------:R-:W-:Y:S05]  /*6960*/  BSYNC B1 ;  /* 0x0000000000017941 */ /* 0x000fea0003800000 */
.L_x_83:
        /* <DEDUP_REMOVED lines=12> */
.L_x_86:
[----:B------:R-:W-:Y:S05]  /*6a30*/  BSYNC B1 ;  /* 0x0000000000017941 */ /* 0x000fea0003800000 */
.L_x_85:
        /* <DEDUP_REMOVED lines=12> */
.L_x_88:
[----:B------:R-:W-:Y:S05]  /*6b00*/  BSYNC B1 ;  /* 0x0000000000017941 */ /* 0x000fea0003800000 */
.L_x_87:
        /* <DEDUP_REMOVED lines=12> */
.L_x_90:
[----:B------:R-:W-:Y:S05]  /*6bd0*/  BSYNC B1 ;  /* 0x0000000000017941 */ /* 0x000fea0003800000 */
.L_x_89:
        /* <DEDUP_REMOVED lines=12> */
.L_x_92:
[----:B------:R-:W-:Y:S05]  /*6ca0*/  BSYNC B1 ;  /* 0x0000000000017941 */ /* 0x000fea0003800000 */
.L_x_91:
        /* <DEDUP_REMOVED lines=12> */
.L_x_94:
[----:B------:R-:W-:Y:S05]  /*6d70*/  BSYNC B1 ;  /* 0x0000000000017941 */ /* 0x000fea0003800000 */
.L_x_93:
        /* <DEDUP_REMOVED lines=12> */
.L_x_96:
[----:B------:R-:W-:Y:S05]  /*6e40*/  BSYNC B1 ;  /* 0x0000000000017941 */ /* 0x000fea0003800000 */
.L_x_95:
        /* <DEDUP_REMOVED lines=12> */
.L_x_98:
[----:B------:R-:W-:Y:S05]  /*6f10*/  BSYNC B1 ;  /* 0x0000000000017941 */ /* 0x000fea0003800000 */
.L_x_97:
        /* <DEDUP_REMOVED lines=12> */
.L_x_100:
[----:B------:R-:W-:Y:S05]  /*6fe0*/  BSYNC B1 ;  /* 0x0000000000017941 */ /* 0x000fea0003800000 */
.L_x_99:
        /* <DEDUP_REMOVED lines=12> */
.L_x_102:
[----:B------:R-:W-:Y:S05]  /*70b0*/  BSYNC B1 ;  /* 0x0000000000017941 */ /* 0x000fea0003800000 */
.L_x_101:
        /* <DEDUP_REMOVED lines=12> */
.L_x_104:
[----:B------:R-:W-:Y:S05]  /*7180*/  BSYNC B1 ;  /* 0x0000000000017941 */ /* 0x000fea0003800000 */
.L_x_103:
        /* <DEDUP_REMOVED lines=12> */
.L_x_106:
[----:B------:R-:W-:Y:S05]  /*7250*/  BSYNC B1 ;  /* 0x0000000000017941 */ /* 0x000fea0003800000 */
.L_x_105:
        /* <DEDUP_REMOVED lines=12> */
.L_x_108:
[----:B------:R-:W-:Y:S05]  /*7320*/  BSYNC B1 ;  /* 0x0000000000017941 */ /* 0x000fea0003800000 */
.L_x_107:
        /* <DEDUP_REMOVED lines=12> */
.L_x_110:
[----:B------:R-:W-:Y:S05]  /*73f0*/  BSYNC B1 ;  /* 0x0000000000017941 */ /* 0x000fea0003800000 */
.L_x_109:
        /* <DEDUP_REMOVED lines=12> */
.L_x_112:
[----:B------:R-:W-:Y:S05]  /*74c0*/  BSYNC B1 ;  /* 0x0000000000017941 */ /* 0x000fea0003800000 */
.L_x_111:
        /* <DEDUP_REMOVED lines=12> */
.L_x_114:
[----:B------:R-:W-:Y:S05]  /*7590*/  BSYNC B1 ;  /* 0x0000000000017941 */ /* 0x000fea0003800000 */
.L_x_113:
        /* <DEDUP_REMOVED lines=12> */
.L_x_116:
[----:B------:R-:W-:Y:S05]  /*7660*/  BSYNC B1 ;  /* 0x0000000000017941 */ /* 0x000fea0003800000 */
.L_x_115:
        /* <DEDUP_REMOVED lines=12> */
.L_x_118:
[----:B------:R-:W-:Y:S05]  /*7730*/  BSYNC B1 ;  /* 0x0000000000017941 */ /* 0x000fea0003800000 */
.L_x_117:
        /* <DEDUP_REMOVED lines=12> */
.L_x_120:
[----:B------:R-:W-:Y:S05]  /*7800*/  BSYNC B1 ;  /* 0x0000000000017941 */ /* 0x000fea0003800000 */
.L_x_119:
        /* <DEDUP_REMOVED lines=12> */
.L_x_122:
[----:B------:R-:W-:Y:S05]  /*78d0*/  BSYNC B1 ;  /* 0x0000000000017941 */ /* 0x000fea0003800000 */
.L_x_121:
        /* <DEDUP_REMOVED lines=12> */
.L_x_124:
[----:B------:R-:W-:Y:S05]  /*79a0*/  BSYNC B1 ;  /* 0x0000000000017941 */ /* 0x000fea0003800000 */
.L_x_123:
        /* <DEDUP_REMOVED lines=12> */
.L_x_126:
[----:B------:R-:W-:Y:S05]  /*7a70*/  BSYNC B1 ;  /* 0x0000000000017941 */ /* 0x000fea0003800000 */
.L_x_125:
        /* <DEDUP_REMOVED lines=12> */
.L_x_128:
[----:B------:R-:W-:Y:S05]  /*7b40*/  BSYNC B1 ;  /* 0x0000000000017941 */ /* 0x000fea0003800000 */
.L_x_127:
        /* <DEDUP_REMOVED lines=12> */
.L_x_130:
[----:B------:R-:W-:Y:S05]  /*7c10*/  BSYNC B1 ;  /* 0x0000000000017941 */ /* 0x000fea0003800000 */
.L_x_129:
        /* <DEDUP_REMOVED lines=12> */
.L_x_132:
[----:B------:R-:W-:Y:S05]  /*7ce0*/  BSYNC B1 ;  /* 0x0000000000017941 */ /* 0x000fea0003800000 */
.L_x_131:
        /* <DEDUP_REMOVED lines=12> */
.L_x_134:
[----:B------:R-:W-:Y:S05]  /*7db0*/  BSYNC B1 ;  /* 0x0000000000017941 */ /* 0x000fea0003800000 */
.L_x_133:
        /* <DEDUP_REMOVED lines=12> */
.L_x_136:
[----:B------:R-:W-:Y:S05]  /*7e80*/  BSYNC B1 ;  /* 0x0000000000017941 */ /* 0x000fea0003800000 */
.L_x_135:
        /* <DEDUP_REMOVED lines=12> */
.L_x_138:
[----:B------:R-:W-:Y:S05]  /*7f50*/  BSYNC B1 ;  /* 0x0000000000017941 */ /* 0x000fea0003800000 */
.L_x_137:
        /* <DEDUP_REMOVED lines=12> */
.L_x_140:
[----:B------:R-:W-:Y:S05]  /*8020*/  BSYNC B1 ;  /* 0x0000000000017941 */ /* 0x000fea0003800000 */
.L_x_139:
        /* <DEDUP_REMOVED lines=12> */
.L_x_142:
[----:B------:R-:W-:Y:S05]  /*80f0*/  BSYNC B1 ;  /* 0x0000000000017941 */ /* 0x000fea0003800000 */
.L_x_141:
        /* <DEDUP_REMOVED lines=12> */
.L_x_144:
[----:B------:R-:W-:Y:S05]  /*81c0*/  BSYNC B1 ;  /* 0x0000000000017941 */ /* 0x000fea0003800000 */
.L_x_143:
        /* <DEDUP_REMOVED lines=12> */
.L_x_146:
[----:B------:R-:W-:Y:S05]  /*8290*/  BSYNC B1 ;  /* 0x0000000000017941 */ /* 0x000fea0003800000 */
.L_x_145:
        /* <DEDUP_REMOVED lines=12> */
.L_x_148:
[----:B------:R-:W-:Y:S05]  /*8360*/  BSYNC B1 ;  /* 0x0000000000017941 */ /* 0x000fea0003800000 */
.L_x_147:
        /* <DEDUP_REMOVED lines=12> */
.L_x_150:
[----:B------:R-:W-:Y:S05]  /*8430*/  BSYNC B1 ;  /* 0x0000000000017941 */ /* 0x000fea0003800000 */
.L_x_149:
        /* <DEDUP_REMOVED lines=12> */
.L_x_152:
[----:B------:R-:W-:Y:S05]  /*8500*/  BSYNC B1 ;  /* 0x0000000000017941 */ /* 0x000fea0003800000 */
.L_x_151:
        /* <DEDUP_REMOVED lines=12> */
.L_x_154:
[----:B------:R-:W-:Y:S05]  /*85d0*/  BSYNC B1 ;  /* 0x0000000000017941 */ /* 0x000fea0003800000 */
.L_x_153:
        /* <DEDUP_REMOVED lines=12> */
.L_x_156:
[----:B------:R-:W-:Y:S05]  /*86a0*/  BSYNC B1 ;  /* 0x0000000000017941 */ /* 0x000fea0003800000 */
.L_x_155:
        /* <DEDUP_REMOVED lines=12> */
.L_x_158:
[----:B------:R-:W-:Y:S05]  /*8770*/  BSYNC B1 ;  /* 0x0000000000017941 */ /* 0x000fea0003800000 */
.L_x_157:
        /* <DEDUP_REMOVED lines=12> */
.L_x_160:
[----:B------:R-:W-:Y:S05]  /*8840*/  BSYNC B1 ;  /* 0x0000000000017941 */ /* 0x000fea0003800000 */
.L_x_159:
        /* <DEDUP_REMOVED lines=12> */
.L_x_162:
[----:B------:R-:W-:Y:S05]  /*8910*/  BSYNC B1 ;  /* 0x0000000000017941 */ /* 0x000fea0003800000 */
.L_x_161:
        /* <DEDUP_REMOVED lines=12> */
.L_x_164:
[----:B------:R-:W-:Y:S05]  /*89e0*/  BSYNC B1 ;  /* 0x0000000000017941 */ /* 0x000fea0003800000 */
.L_x_163:
        /* <DEDUP_REMOVED lines=12> */
.L_x_166:
[----:B------:R-:W-:Y:S05]  /*8ab0*/  BSYNC B1 ;  /* 0x0000000000017941 */ /* 0x000fea0003800000 */
.L_x_165:
        /* <DEDUP_REMOVED lines=12> */
.L_x_168:
[----:B------:R-:W-:Y:S05]  /*8b80*/  BSYNC B1 ;  /* 0x0000000000017941 */ /* 0x000fea0003800000 */
.L_x_167:
        /* <DEDUP_REMOVED lines=12> */
.L_x_170:
[----:B------:R-:W-:Y:S05]  /*8c50*/  BSYNC B1 ;  /* 0x0000000000017941 */ /* 0x000fea0003800000 */
.L_x_169:
        /* <DEDUP_REMOVED lines=12> */
.L_x_172:
[----:B------:R-:W-:Y:S05]  /*8d20*/  BSYNC B1 ;  /* 0x0000000000017941 */ /* 0x000fea0003800000 */
.L_x_171:
        /* <DEDUP_REMOVED lines=12> */
.L_x_174:
[----:B------:R-:W-:Y:S05]  /*8df0*/  BSYNC B1 ;  /* 0x0000000000017941 */ /* 0x000fea0003800000 */
.L_x_173:
        /* <DEDUP_REMOVED lines=12> */
.L_x_176:
[----:B------:R-:W-:Y:S05]  /*8ec0*/  BSYNC B1 ;  /* 0x0000000000017941 */ /* 0x000fea0003800000 */
.L_x_175:
        /* <DEDUP_REMOVED lines=12> */
.L_x_178:
[----:B------:R-:W-:Y:S05]  /*8f90*/  BSYNC B1 ;  /* 0x0000000000017941 */ /* 0x000fea0003800000 */
.L_x_177:
        /* <DEDUP_REMOVED lines=12> */
.L_x_180:
[----:B------:R-:W-:Y:S05]  /*9060*/  BSYNC B1 ;  /* 0x0000000000017941 */ /* 0x000fea0003800000 */
.L_x_179:
        /* <DEDUP_REMOVED lines=12> */
.L_x_182:
[----:B------:R-:W-:Y:S05]  /*9130*/  BSYNC B1 ;  /* 0x0000000000017941 */ /* 0x000fea0003800000 */
.L_x_181:
        /* <DEDUP_REMOVED lines=12> */
.L_x_184:
[----:B------:R-:W-:Y:S05]  /*9200*/  BSYNC B1 ;  /* 0x0000000000017941 */ /* 0x000fea0003800000 */
.L_x_183:
[----:B-----5:R-:W-:Y:S01]  /*9210*/  LOP3.LUT R32, R32, 0xff, RZ, 0xc0, !PT ;  /* 0x000000ff20207812 */ /* 0x020fe200078ec0ff */
[----:B------:R-:W-:Y:S01]  /*9220*/  BSSY B1, `(.L_x_185) ;  /* 0x000000b000017945 */ /* 0x000fe20003800000 */
[----:B------:R-:W-:Y:S02]  /*9230*/  ISETP.LT.OR P4, PT, R35, 0x99, !P0 ;  /* 0x000000992300780c */ /* 0x000fe40004781670 */
[----:B------:R-:W-:-:S05]  /*9240*/  F2FP.F16.E4M3.UNPACK_B R32, R32 ;  /* 0x00000020ff20723e */ /* 0x000fca00020006ff */
[----:B------:R-:W-:-:S05]  /*9250*/  HADD2.F32 R32, -RZ, R32.H0_H0 ;  /* 0x20000020ff207230 */ /* 0x000fca0000004100 */
[----:B------:R-:W-:-:S04]  /*9260*/  FMUL R32, R32, UR21 ;  /* 0x0000001520207c20 */ /* 0x000fc80008400000 */
[----:B------:R-:W-:Y:S01]  /*9270*/  FFMA R32, R23, UR20, R32 ;  /* 0x0000001417207c23 */ /* 0x000fe20008000020 */
[----:B------:R-:W-:-:S04]  /*9280*/  PRMT R23, RZ, 0x7610, R23 ;  /* 0x00007610ff177816 */ /* 0x000fc80000000017 */
[----:B-1----:R-:W-:-:S05]  /*9290*/  F2FP.SATFINITE.E4M3.F32.PACK_AB_MERGE_C R33, RZ, R32, RZ ;  /* 0x00000020ff21723e */ /* 0x002fca00048070ff */
[----:B------:R1:W-:Y:S01]  /*92a0*/  @!P3 STG.E.U8 desc[UR18][R26.64+0x91], R33 ;  /* 0x000091211a00b986 */ /* 0x0003e2000c101112 */
[----:B------:R-:W-:Y:S05]  /*92b0*/  @P4 BRA `(.L_x_186) ;  /* 0x0000000000044947 */ /* 0x000fea0003800000 */
[----:B------:R0:W5:Y:S02]  /*92c0*/  LDG.E.U8 R23, desc[UR18][R28.64+0x98] ;  /* 0x000098121c177981 */ /* 0x000164000c1e1100 */
.L_x_186:
[----:B------:R-:W-:Y:S05]  /*92d0*/  BSYNC B1 ;  /* 0x0000000000017941 */ /* 0x000fea0003800000 */
.L_x_185:
        /* <DEDUP_REMOVED lines=8> */
[----:B------:R-:W-:-:S05]  /*9360*/  F2FP.SATFINITE.E4M3.F32.PACK_AB_MERGE_C R23, RZ, R23, RZ ;  /* 0x00000017ff17723e */ /* 0x000fca00048070ff */
[----:B------:R0:W-:Y:S01]  /*9370*/  @!P4 STG.E.U8 desc[UR18][R24.64+0x98], R23 ;  /* 0x000098171800c986 */ /* 0x0001e2000c101112 */
[----:B------:R-:W-:Y:S05]  /*9380*/  @P3 BRA `(.L_x_188) ;  /* 0x0000000000043947 */ /* 0x000fea0003800000 */
[----:B------:R0:W5:Y:S02]  /*9390*/  LDG.E.U8 R22, desc[UR18][R28.64+0x99] ;  /* 0x000099121c167981 */ /* 0x000164000c1e1100 */
.L_x_188:
[----:B------:R-:W-:Y:S05]  /*93a0*/  BSYNC B1 ;  /* 0x0000000000017941 */ /* 0x000fea0003800000 */
.L_x_187:
        /* <DEDUP_REMOVED lines=8> */
[----:B0-----:R-:W-:-:S05]  /*9430*/  F2FP.SATFINITE.E4M3.F32.PACK_AB_MERGE_C R23, RZ, R22, RZ ;  /* 0x00000016ff17723e */ /* 0x001fca00048070ff */
[----:B------:R0:W-:Y:S01]  /*9440*/  @!P3 STG.E.U8 desc[UR18][R24.64+0x99], R23 ;  /* 0x000099171800b986 */ /* 0x0001e2000c101112 */
[----:B------:R-:W-:Y:S05]  /*9450*/  @P4 BRA `(.L_x_190) ;  /* 0x0000000000044947 */ /* 0x000fea0003800000 */
[----:B------:R0:W5:Y:S02]  /*9460*/  LDG.E.U8 R21, desc[UR18][R30.64+0x98] ;  /* 0x000098121e157981 */ /* 0x000164000c1e1100 */
.L_x_190:
[----:B------:R-:W-:Y:S05]  /*9470*/  BSYNC B1 ;  /* 0x0000000000017941 */ /* 0x000fea0003800000 */
.L_x_189:
        /* <DEDUP_REMOVED lines=12> */
.L_x_192:
[----:B------:R-:W-:Y:S05]  /*9540*/  BSYNC B1 ;  /* 0x0000000000017941 */ /* 0x000fea0003800000 */
.L_x_191:
        /* <DEDUP_REMOVED lines=12> */
.L_x_194:
[----:B------:R-:W-:Y:S05]  /*9610*/  BSYNC B1 ;  /* 0x0000000000017941 */ /* 0x000fea0003800000 */
.L_x_193:
        /* <DEDUP_REMOVED lines=12> */
.L_x_196:
[----:B------:R-:W-:Y:S05]  /*96e0*/  BSYNC B1 ;  /* 0x0000000000017941 */ /* 0x000fea0003800000 */
.L_x_195:
        /* <DEDUP_REMOVED lines=12> */
.L_x_198:
[----:B------:R-:W-:Y:S05]  /*97b0*/  BSYNC B1 ;  /* 0x0000000000017941 */ /* 0x000fea0003800000 */
.L_x_197:
        /* <DEDUP_REMOVED lines=12> */
.L_x_200:
[----:B------:R-:W-:Y:S05]  /*9880*/  BSYNC B1 ;  /* 0x0000000000017941 */ /* 0x000fea0003800000 */
.L_x_199:
        /* <DEDUP_REMOVED lines=12> */
.L_x_202:
[----:B------:R-:W-:Y:S05]  /*9950*/  BSYNC B1 ;  /* 0x0000000000017941 */ /* 0x000fea0003800000 */
.L_x_201:
        /* <DEDUP_REMOVED lines=12> */
.L_x_204:
[----:B------:R-:W-:Y:S05]  /*9a20*/  BSYNC B1 ;  /* 0x0000000000017941 */ /* 0x000fea0003800000 */
.L_x_203:
        /* <DEDUP_REMOVED lines=12> */
.L_x_206:
[----:B------:R-:W-:Y:S05]  /*9af0*/  BSYNC B1 ;  /* 0x0000000000017941 */ /* 0x000fea0003800000 */
.L_x_205:
        /* <DEDUP_REMOVED lines=12> */
.L_x_208:
[----:B------:R-:W-:Y:S05]  /*9bc0*/  BSYNC B1 ;  /* 0x0000000000017941 */ /* 0x000fea0003800000 */
.L_x_207:
        /* <DEDUP_REMOVED lines=12> */
.L_x_210:
[----:B------:R-:W-:Y:S05]  /*9c90*/  BSYNC B1 ;  /* 0x0000000000017941 */ /* 0x000fea0003800000 */
.L_x_209:
        /* <DEDUP_REMOVED lines=12> */
.L_x_212:
[----:B------:R-:W-:Y:S05]  /*9d60*/  BSYNC B1 ;  /* 0x0000000000017941 */ /* 0x000fea0003800000 */
.L_x_211:
        /* <DEDUP_REMOVED lines=12> */
.L_x_214:
[----:B------:R-:W-:Y:S05]  /*9e30*/  BSYNC B1 ;  /* 0x0000000000017941 */ /* 0x000fea0003800000 */
.L_x_213:
        /* <DEDUP_REMOVED lines=12> */
.L_x_216:
[----:B------:R-:W-:Y:S05]  /*9f00*/  BSYNC B1 ;  /* 0x0000000000017941 */ /* 0x000fea0003800000 */
.L_x_215:
        /* <DEDUP_REMOVED lines=12> */
.L_x_218:
[----:B------:R-:W-:Y:S05]  /*9fd0*/  BSYNC B1 ;  /* 0x0000000000017941 */ /* 0x000fea0003800000 */
.L_x_217:
        /* <DEDUP_REMOVED lines=12> */
.L_x_220:
[----:B------:R-:W-:Y:S05]  /*a0a0*/  BSYNC B1 ;  /* 0x0000000000017941 */ /* 0x000fea0003800000 */
.L_x_219:
        /* <DEDUP_REMOVED lines=12> */
.L_x_222:
[----:B------:R-:W-:Y:S05]  /*a170*/  BSYNC B1 ;  /* 0x0000000000017941 */ /* 0x000fea0003800000 */
.L_x_221:
        /* <DEDUP_REMOVED lines=12> */
.L_x_224:
[----:B------:R-:W-:Y:S05]  /*a240*/  BSYNC B1 ;  /* 0x0000000000017941 */ /* 0x000fea0003800000 */
.L_x_223:
        /* <DEDUP_REMOVED lines=12> */
.L_x_226:
[----:B------:R-:W-:Y:S05]  /*a310*/  BSYNC B1 ;  /* 0x0000000000017941 */ /* 0x000fea0003800000 */
.L_x_225:
        /* <DEDUP_REMOVED lines=12> */
.L_x_228:
[----:B------:R-:W-:Y:S05]  /*a3e0*/  BSYNC B1 ;  /* 0x0000000000017941 */ /* 0x000fea0003800000 */
.L_x_227:
[----:B-----5:R-:W-:Y:S01]  /*a3f0*/  LOP3.LUT R2, R2, 0xff, RZ, 0xc0, !PT ;  /* 0x000000ff02027812 */ /* 0x020fe200078ec0ff */
[----:B------:R-:W-:Y:S01]  /*a400*/  BSSY B1, `(.L_x_229) ;  /* 0x000000b000017945 */ /* 0x000fe20003800000 */
[----:B------:R-:W-:Y:S02]  /*a410*/  ISETP.LT.OR P4, PT, R35, 0xc1, !P1 ;  /* 0x000000c12300780c */ /* 0x000fe40004f81670 */
[----:B------:R-:W-:-:S05]  /*a420*/  F2FP.F16.E4M3.UNPACK_B R2, R2 ;  /* 0x00000002ff02723e */ /* 0x000fca00020006ff */
[----:B------:R-:W-:-:S05]  /*a430*/  HADD2.F32 R2, -RZ, R2.H0_H0 ;  /* 0x20000002ff027230 */ /* 0x000fca0000004100 */
[----:B0-----:R-:W-:-:S04]  /*a440*/  FMUL R3, R2, UR21 ;  /* 0x0000001502037c20 */ /* 0x001fc80008400000 */
[----:B------:R-:W-:Y:S01]  /*a450*/  FFMA R3, R0, UR20, R3 ;  /* 0x0000001400037c23 */ /* 0x000fe20008000003 */
[----:B------:R-:W-:-:S04]  /*a460*/  PRMT R0, RZ, 0x7610, R0 ;  /* 0x00007610ff007816 */ /* 0x000fc80000000000 */
[----:B------:R-:W-:-:S05]  /*a470*/  F2FP.SATFINITE.E4M3.F32.PACK_AB_MERGE_C R3, RZ, R3, RZ ;  /* 0x00000003ff03723e */ /* 0x000fca00048070ff */
[----:B------:R0:W-:Y:S01]  /*a480*/  @!P3 STG.E.U8 desc[UR18][R24.64+0xc1], R3 ;  /* 0x0000c1031800b986 */ /* 0x0001e2000c101112 */
[----:B------:R-:W-:Y:S05]  /*a490*/  @P4 BRA `(.L_x_230) ;  /* 0x0000000000044947 */ /* 0x000fea0003800000 */
[----:B------:R0:W5:Y:S02]  /*a4a0*/  LDG.E.U8 R0, desc[UR18][R30.64+0xc0] ;  /* 0x0000c0121e007981 */ /* 0x000164000c1e1100 */
.L_x_230:
[----:B------:R-:W-:Y:S05]  /*a4b0*/  BSYNC B1 ;  /* 0x0000000000017941 */ /* 0x000fea0003800000 */
.L_x_229:
[----:B------:R-:W2:Y:S01]  /*a4c0*/  LDL.LU R2, [R1] ;  /* 0x0000000001027983 */ /* 0x000ea20000300800 */
[----:B-----5:R-:W-:Y:S01]  /*a4d0*/  LOP3.LUT R0, R0, 0xff, RZ, 0xc0, !PT ;  /* 0x000000ff00007812 */ /* 0x020fe200078ec0ff */
[----:B------:R-:W-:Y:S01]  /*a4e0*/  BSSY B1, `(.L_x_231) ;  /* 0x000000b000017945 */ /* 0x000fe20003800000 */
[----:B------:R-:W-:Y:S02]  /*a4f0*/  ISETP.LT.OR P3, PT, R35, 0xc2, !P1 ;  /* 0x000000c22300780c */ /* 0x000fe40004f61670 */
[----:B------:R-:W-:-:S05]  /*a500*/  F2FP.F16.E4M3.UNPACK_B R0, R0 ;  /* 0x00000000ff00723e */ /* 0x000fca00020006ff */
[----:B------:R-:W-:-:S05]  /*a510*/  HADD2.F32 R0, -RZ, R0.H0_H0 ;  /* 0x20000000ff007230 */ /* 0x000fca0000004100 */
[----:B------:R-:W-:-:S04]  /*a520*/  FMUL R0, R0, UR21 ;  /* 0x0000001500007c20 */ /* 0x000fc80008400000 */
[----:B--2---:R-:W-:-:S05]  /*a530*/  FFMA R0, R2, UR20, R0 ;  /* 0x0000001402007c23 */ /* 0x004fca0008000000 */
[----:B0-----:R-:W-:Y:S02]  /*a540*/  F2FP.SATFINITE.E4M3.F32.PACK_AB_MERGE_C R3, RZ, R0, RZ ;  /* 0x00000000ff03723e */ /* 0x001fe400048070ff */
[----:B------:R-:W-:-:S03]  /*a550*/  PRMT R0, RZ, 0x7610, R0 ;  /* 0x00007610ff007816 */ /* 0x000fc60000000000 */
[----:B------:R0:W-:Y:S01]  /*a560*/  @!P4 STG.E.U8 desc[UR18][R26.64+0xc0], R3 ;  /* 0x0000c0031a00c986 */ /* 0x0001e2000c101112 */
[----:B------:R-:W-:Y:S05]  /*a570*/  @P3 BRA `(.L_x_232) ;  /* 0x0000000000043947 */ /* 0x000fea0003800000 */
[----:B------:R2:W5:Y:S02]  /*a580*/  LDG.E.U8 R0, desc[UR18][R30.64+0xc1] ;  /* 0x0000c1121e007981 */ /* 0x000564000c1e1100 */
.L_x_232:
[----:B------:R-:W-:Y:S05]  /*a590*/  BSYNC B1 ;  /* 0x0000000000017941 */ /* 0x000fea0003800000 */
.L_x_231:
[----:B------:R-:W3:Y:S01]  /*a5a0*/  LDL.LU R2, [R1+0x4] ;  /* 0x0000040001027983 */ /* 0x000ee20000300800 */
[----:B-----5:R-:W-:Y:S01]  /*a5b0*/  LOP3.LUT R0, R0, 0xff, RZ, 0xc0, !PT ;  /* 0x000000ff00007812 */ /* 0x020fe200078ec0ff */
[----:B------:R-:W-:Y:S01]  /*a5c0*/  BSSY B1, `(.L_x_233) ;  /* 0x000000b000017945 */ /* 0x000fe20003800000 */
[----:B------:R-:W-:Y:S02]  /*a5d0*/  ISETP.LT.OR P4, PT, R35, 0xc9, !P0 ;  /* 0x000000c92300780c */ /* 0x000fe40004781670 */
[----:B------:R-:W-:-:S05]  /*a5e0*/  F2FP.F16.E4M3.UNPACK_B R0, R0 ;  /* 0x00000000ff00723e */ /* 0x000fca00020006ff */
[----:B------:R-:W-:-:S05]  /*a5f0*/  HADD2.F32 R0, -RZ, R0.H0_H0 ;  /* 0x20000000ff007230 */ /* 0x000fca0000004100 */
[----:B------:R-:W-:-:S04]  /*a600*/  FMUL R0, R0, UR21 ;  /* 0x0000001500007c20 */ /* 0x000fc80008400000 */
[----:B---3--:R-:W-:-:S05]  /*a610*/  FFMA R0, R2, UR20, R0 ;  /* 0x0000001402007c23 */ /* 0x008fca0008000000 */
[----:B0-----:R-:W-:Y:S02]  /*a620*/  F2FP.SATFINITE.E4M3.F32.PACK_AB_MERGE_C R3, RZ, R0, RZ ;  /* 0x00000000ff03723e */ /* 0x001fe400048070ff */
[----:B------:R-:W-:-:S03]  /*a630*/  PRMT R0, RZ, 0x7610, R0 ;  /* 0x00007610ff007816 */ /* 0x000fc60000000000 */
[----:B------:R0:W-:Y:S01]  /*a640*/  @!P3 STG.E.U8 desc[UR18][R26.64+0xc1], R3 ;  /* 0x0000c1031a00b986 */ /* 0x0001e2000c101112 */
[----:B------:R-:W-:Y:S05]  /*a650*/  @P4 BRA `(.L_x_234) ;  /* 0x0000000000044947 */ /* 0x000fea0003800000 */
[----:B------:R3:W5:Y:S02]  /*a660*/  LDG.E.U8 R0, desc[UR18][R28.64+0xc8] ;  /* 0x0000c8121c007981 */ /* 0x000764000c1e1100 */
.L_x_234:
[----:B------:R-:W-:Y:S05]  /*a670*/  BSYNC B1 ;  /* 0x0000000000017941 */ /* 0x000fea0003800000 */
.L_x_233:
[----:B------:R-:W2:Y:S01]  /*a680*/  LDL.LU R2, [R1+0x8] ;  /* 0x0000080001027983 */ /* 0x000ea20000300800 */
        /* <DEDUP_REMOVED lines=12> */
.L_x_236:
[----:B------:R-:W-:Y:S05]  /*a750*/  BSYNC B1 ;  /* 0x0000000000017941 */ /* 0x000fea0003800000 */
.L_x_235:
        /* <DEDUP_REMOVED lines=13> */
.L_x_238:
[----:B------:R-:W-:Y:S05]  /*a830*/  BSYNC B1 ;  /* 0x0000000000017941 */ /* 0x000fea0003800000 */
.L_x_237:
        /* <DEDUP_REMOVED lines=13> */
.L_x_240:
[----:B------:R-:W-:Y:S05]  /*a910*/  BSYNC B1 ;  /* 0x0000000000017941 */ /* 0x000fea0003800000 */
.L_x_239:
        /* <DEDUP_REMOVED lines=13> */
.L_x_242:
[----:B------:R-:W-:Y:S05]  /*a9f0*/  BSYNC B1 ;  /* 0x0000000000017941 */ /* 0x000fea0003800000 */
.L_x_241:
        /* <DEDUP_REMOVED lines=13> */
.L_x_244:
[----:B------:R-:W-:Y:S05]  /*aad0*/  BSYNC B1 ;  /* 0x0000000000017941 */ /* 0x000fea0003800000 */
.L_x_243:
        /* <DEDUP_REMOVED lines=13> */
.L_x_246:
[----:B------:R-:W-:Y:S05]  /*abb0*/  BSYNC B1 ;  /* 0x0000000000017941 */ /* 0x000fea0003800000 */
.L_x_245:
        /* <DEDUP_REMOVED lines=13> */
.L_x_248:
[----:B------:R-:W-:Y:S05]  /*ac90*/  BSYNC B1 ;  /* 0x0000000000017941 */ /* 0x000fea0003800000 */
.L_x_247:
        /* <DEDUP_REMOVED lines=13> */
.L_x_250:
[----:B------:R-:W-:Y:S05]  /*ad70*/  BSYNC B1 ;  /* 0x0000000000017941 */ /* 0x000fea0003800000 */
.L_x_249:
        /* <DEDUP_REMOVED lines=13> */
.L_x_252:
[----:B------:R-:W-:Y:S05]  /*ae50*/  BSYNC B1 ;  /* 0x0000000000017941 */ /* 0x000fea0003800000 */
.L_x_251:
        /* <DEDUP_REMOVED lines=13> */
.L_x_254:
[----:B------:R-:W-:Y:S05]  /*af30*/  BSYNC B1 ;  /* 0x0000000000017941 */ /* 0x000fea0003800000 */
.L_x_253:
        /* <DEDUP_REMOVED lines=13> */
.L_x_256:
[----:B------:R-:W-:Y:S05]  /*b010*/  BSYNC B1 ;  /* 0x0000000000017941 */ /* 0x000fea0003800000 */
.L_x_255:
        /* <DEDUP_REMOVED lines=13> */
.L_x_258:
[----:B------:R-:W-:Y:S05]  /*b0f0*/  BSYNC B1 ;  /* 0x0000000000017941 */ /* 0x000fea0003800000 */
.L_x_257:
        /* <DEDUP_REMOVED lines=13> */
.L_x_260:
[----:B------:R-:W-:Y:S05]  /*b1d0*/  BSYNC B1 ;  /* 0x0000000000017941 */ /* 0x000fea0003800000 */
.L_x_259:
        /* <DEDUP_REMOVED lines=13> */
.L_x_262:
[----:B------:R-:W-:Y:S05]  /*b2b0*/  BSYNC B1 ;  /* 0x0000000000017941 */ /* 0x000fea0003800000 */
.L_x_261:
        /* <DEDUP_REMOVED lines=13> */
.L_x_264:
[----:B------:R-:W-:Y:S05]  /*b390*/  BSYNC B1 ;  /* 0x0000000000017941 */ /* 0x000fea0003800000 */
.L_x_263:
        /* <DEDUP_REMOVED lines=13> */
.L_x_266:
[----:B------:R-:W-:Y:S05]  /*b470*/  BSYNC B1 ;  /* 0x0000000000017941 */ /* 0x000fea0003800000 */
.L_x_265:
        /* <DEDUP_REMOVED lines=13> */
.L_x_268:
[----:B------:R-:W-:Y:S05]  /*b550*/  BSYNC B1 ;  /* 0x0000000000017941 */ /* 0x000fea0003800000 */
.L_x_267:
        /* <DEDUP_REMOVED lines=13> */
.L_x_270:
[----:B------:R-:W-:Y:S05]  /*b630*/  BSYNC B1 ;  /* 0x0000000000017941 */ /* 0x000fea0003800000 */
.L_x_269:
        /* <DEDUP_REMOVED lines=13> */
.L_x_272:
[----:B------:R-:W-:Y:S05]  /*b710*/  BSYNC B1 ;  /* 0x0000000000017941 */ /* 0x000fea0003800000 */
.L_x_271:
        /* <DEDUP_REMOVED lines=13> */
.L_x_274:
[----:B------:R-:W-:Y:S05]  /*b7f0*/  BSYNC B1 ;  /* 0x0000000000017941 */ /* 0x000fea0003800000 */
.L_x_273:
        /* <DEDUP_REMOVED lines=13> */
.L_x_276:
[----:B------:R-:W-:Y:S05]  /*b8d0*/  BSYNC B1 ;  /* 0x0000000000017941 */ /* 0x000fea0003800000 */
.L_x_275:
        /* <DEDUP_REMOVED lines=13> */
.L_x_278:
[----:B------:R-:W-:Y:S05]  /*b9b0*/  BSYNC B1 ;  /* 0x0000000000017941 */ /* 0x000fea0003800000 */
.L_x_277:
        /* <DEDUP_REMOVED lines=13> */
.L_x_280:
[----:B------:R-:W-:Y:S05]  /*ba90*/  BSYNC B1 ;  /* 0x0000000000017941 */ /* 0x000fea0003800000 */
.L_x_279:
        /* <DEDUP_REMOVED lines=13> */
.L_x_282:
[----:B------:R-:W-:Y:S05]  /*bb70*/  BSYNC B1 ;  /* 0x0000000000017941 */ /* 0x000fea0003800000 */
.L_x_281:
        /* <DEDUP_REMOVED lines=13> */
.L_x_284:
[----:B------:R-:W-:Y:S05]  /*bc50*/  BSYNC B1 ;  /* 0x0000000000017941 */ /* 0x000fea0003800000 */
.L_x_283:
        /* <DEDUP_REMOVED lines=13> */
.L_x_286:
[----:B------:R-:W-:Y:S05]  /*bd30*/  BSYNC B1 ;  /* 0x0000000000017941 */ /* 0x000fea0003800000 */
.L_x_285:
        /* <DEDUP_REMOVED lines=13> */
.L_x_288:
[----:B------:R-:W-:Y:S05]  /*be10*/  BSYNC B1 ;  /* 0x0000000000017941 */ /* 0x000fea0003800000 */
.L_x_287:
[----:B------:R-:W-:Y:S05]  /*be20*/  @P1 BRA `(.L_x_289) ;  /* 0x0000002000a41947 */ /* 0x000fea0003800000 */
[----:B------:R-:W2:Y:S01]  /*be30*/  LDL.LU R2, [R1+0x74] ;  /* 0x0000740001027983 */ /* 0x000ea20000300800 */
[----:B-----5:R-:W-:-:S04]  /*be40*/  LOP3.LUT R0, R0, 0xff, RZ, 0xc0, !PT ;  /* 0x000000ff00007812 */ /* 0x020fc800078ec0ff */
[----:B------:R-:W-:-:S05]  /*be50*/  F2FP.F16.E4M3.UNPACK_B R0, R0 ;  /* 0x00000000ff00723e */ /* 0x000fca00020006ff */
[----:B------:R-:W-:-:S05]  /*be60*/  HADD2.F32 R0, -RZ, R0.H0_H0 ;  /* 0x20000000ff007230 */ /* 0x000fca0000004100 */
[----:B------:R-:W-:-:S04]  /*be70*/  FMUL R0, R0, UR21 ;  /* 0x0000001500007c20 */ /* 0x000fc80008400000 */
[----:B--2---:R-:W-:-:S05]  /*be80*/  FFMA R0, R2, UR20, R0 ;  /* 0x0000001402007c23 */ /* 0x004fca0008000000 */
[----:B0-----:R-:W-:-:S05]  /*be90*/  F2FP.SATFINITE.E4M3.F32.PACK_AB_MERGE_C R3, RZ, R0, RZ ;  /* 0x00000000ff03723e */ /* 0x001fca00048070ff */
[----:B------:R0:W-:Y:S01]  /*bea0*/  STG.E.U8 desc[UR18][R26.64+0xf9], R3 ;  /* 0x0000f9031a007986 */ /* 0x0001e2000c101112 */
[----:B------:R-:W-:Y:S05]  /*beb0*/  BRA `(.L_x_289) ;  /* 0x0000002000807947 */ /* 0x000fea0003800000 */
.L_x_32:
[----:B------:R-:W-:Y:S01]  /*bec0*/  ISETP.GE.AND P1, PT, R38, 0x1, PT ;  /* 0x000000012600780c */ /* 0x000fe20003f26270 */
[----:B------:R-:W-:Y:S01]  /*bed0*/  FMUL R226, R226, UR20 ;  /* 0x00000014e2e27c20 */ /* 0x000fe20008400000 */
[----:B------:R-:W2:Y:S01]  /*bee0*/  LDL.LU R227, [R1+0x10] ;  /* 0x0000100001e37983 */ /* 0x000ea20000300800 */
[----:B------:R-:W-:Y:S01]  /*bef0*/  ISETP.GE.AND P0, PT, R38, 0x9, PT ;  /* 0x000000092600780c */ /* 0x000fe20003f06270 */
[----:B------:R-:W-:Y:S01]  /*bf00*/  FMUL R225, R225, UR20 ;  /* 0x00000014e1e17c20 */ /* 0x000fe20008400000 */
[C---:B------:R-:W-:Y:S02]  /*bf10*/  ISETP.LT.OR P4, PT, R35.reuse, 0x1, !P1 ;  /* 0x000000012300780c */ /* 0x040fe40004f81670 */
[C---:B------:R-:W-:Y:S02]  /*bf20*/  ISETP.LT.OR P5, PT, R35.reuse, 0x2, !P1 ;  /* 0x000000022300780c */ /* 0x040fe40004fa1670 */
[----:B------:R-:W-:Y:S02]  /*bf30*/  F2FP.SATFINITE.E4M3.F32.PACK_AB_MERGE_C R29, RZ, R226, RZ ;  /* 0x000000e2ff1d723e */ /* 0x000fe400048070ff */
[C---:B------:R-:W-:Y:S01]  /*bf40*/  ISETP.LT.OR P3, PT, R35.reuse, 0x1, !P0 ;  /* 0x000000012300780c */ /* 0x040fe20004761670 */
[----:B------:R-:W-:Y:S01]  /*bf50*/  FMUL R224, R224, UR20 ;  /* 0x00000014e0e07c20 */ /* 0x000fe20008400000 */
[----:B------:R-:W-:Y:S01]  /*bf60*/  ISETP.LT.OR P6, PT, R35, 0xa, !P1 ;  /* 0x0000000a2300780c */ /* 0x000fe20004fc1670 */
[----:B------:R-:W-:Y:S01]  /*bf70*/  FMUL R223, R223, UR20 ;  /* 0x00000014dfdf7c20 */ /* 0x000fe20008400000 */
[----:B------:R-:W-:Y:S01]  /*bf80*/  F2FP.SATFINITE.E4M3.F32.PACK_AB_MERGE_C R225, RZ, R225, RZ ;  /* 0x000000e1ffe1723e */ /* 0x000fe200048070ff */
[----:B------:R-:W-:Y:S01]  /*bf90*/  FMUL R221, R221, UR20 ;  /* 0x00000014dddd7c20 */ /* 0x000fe20008400000 */
[----:B------:R-:W-:Y:S01]  /*bfa0*/  FMUL R222, R222, UR20 ;  /* 0x00000014dede7c20 */ /* 0x000fe20008400000 */
[----:B------:R0:W-:Y:S01]  /*bfb0*/  @!P4 STG.E.U8 desc[UR18][R24.64], R29 ;  /* 0x0000001d1800c986 */ /* 0x0001e2000c101112 */
[----:B------:R-:W-:-:S02]  /*bfc0*/  ISETP.LT.OR P4, PT, R35, 0x2, !P0 ;  /* 0x000000022300780c */ /* 0x000fc40004781670 */
[----:B------:R-:W-:Y:S01]  /*bfd0*/  F2FP.SATFINITE.E4M3.F32.PACK_AB_MERGE_C R31, RZ, R224, RZ ;  /* 0x000000e0ff1f723e */ /* 0x000fe200048070ff */
[----:B------:R1:W-:Y:S01]  /*bfe0*/  @!P5 STG.E.U8 desc[UR18][R24.64+0x1], R225 ;  /* 0x000001e11800d986 */ /* 0x0003e2000c101112 */
[C---:B------:R-:W-:Y:S02]  /*bff0*/  ISETP.LT.OR P5, PT, R35.reuse, 0x9, !P1 ;  /* 0x000000092300780c */ /* 0x040fe40004fa1670 */
[----:B------:R-:W-:Y:S01]  /*c000*/  F2FP.SATFINITE.E4M3.F32.PACK_AB_MERGE_C R223, RZ, R223, RZ ;  /* 0x000000dfffdf723e */ /* 0x000fe200048070ff */
[----:B------:R-:W-:Y:S01]  /*c010*/  FMUL R220, R220, UR20 ;  /* 0x00000014dcdc7c20 */ /* 0x000fe20008400000 */
[----:B------:R-:W-:Y:S01]  /*c020*/  F2FP.SATFINITE.E4M3.F32.PACK_AB_MERGE_C R221, RZ, R221, RZ ;  /* 0x000000ddffdd723e */ /* 0x000fe200048070ff */
[----:B------:R-:W-:Y:S01]  /*c030*/  @!P3 STG.E.U8 desc[UR18][R26.64], R31 ;  /* 0x0000001f1a00b986 */ /* 0x000fe2000c101112 */
[----:B------:R-:W-:-:S03]  /*c040*/  ISETP.LT.OR P3, PT, R35, 0x9, !P0 ;  /* 0x000000092300780c */ /* 0x000fc60004761670 */
[----:B------:R-:W-:Y:S01]  /*c050*/  @!P4 STG.E.U8 desc[UR18][R26.64+0x1], R223 ;  /* 0x000001df1a00c986 */ /* 0x000fe2000c101112 */
[----:B------:R-:W-:-:S03]  /*c060*/  ISETP.LT.OR P4, PT, R35, 0xa, !P0 ;  /* 0x0000000a2300780c */ /* 0x000fc60004781670 */
[----:B------:R-:W-:Y:S01]  /*c070*/  @!P6 STG.E.U8 desc[UR18][R24.64+0x9], R221 ;  /* 0x000009dd1800e986 */ /* 0x000fe2000c101112 */
[----:B------:R-:W-:Y:S01]  /*c080*/  ISETP.LT.OR P6, PT, R35, 0x12, !P1 ;  /* 0x000000122300780c */ /* 0x000fe20004fc1670 */
[----:B------:R-:W-:Y:S01]  /*c090*/  FMUL R219, R219, UR20 ;  /* 0x00000014dbdb7c20 */ /* 0x000fe20008400000 */
[----:B0-----:R-:W-:Y:S01]  /*c0a0*/  F2FP.SATFINITE.E4M3.F32.PACK_AB_MERGE_C R29, RZ, R222, RZ ;  /* 0x000000deff1d723e */ /* 0x001fe200048070ff */
[----:B------:R-:W-:Y:S01]  /*c0b0*/  FMUL R217, R217, UR20 ;  /* 0x00000014d9d97c20 */ /* 0x000fe20008400000 */
[----:B------:R-:W3:Y:S01]  /*c0c0*/  LDL.LU R226, [R1+0xc] ;  /* 0x00000c0001e27983 */ /* 0x000ee20000300800 */
[----:B------:R-:W-:Y:S02]  /*c0d0*/  F2FP.SATFINITE.E4M3.F32.PACK_AB_MERGE_C R33, RZ, R220, RZ ;  /* 0x000000dcff21723e */ /* 0x000fe400048070ff */
[----:B------:R-:W-:Y:S01]  /*c0e0*/  F2FP.SATFINITE.E4M3.F32.PACK_AB_MERGE_C R219, RZ, R219, RZ ;  /* 0x000000dbffdb723e */ /* 0x000fe200048070ff */
[----:B------:R0:W-:Y:S01]  /*c0f0*/  @!P5 STG.E.U8 desc[UR18][R24.64+0x8], R29 ;  /* 0x0000081d1800d986 */ /* 0x0001e2000c101112 */
[----:B------:R-:W-:-:S02]  /*c100*/  ISETP.LT.OR P5, PT, R35, 0x11, !P1 ;  /* 0x000000112300780c */ /* 0x000fc40004fa1670 */
[----:B------:R-:W-:Y:S01]  /*c110*/  F2FP.SATFINITE.E4M3.F32.PACK_AB_MERGE_C R217, RZ, R217, RZ ;  /* 0x000000d9ffd9723e */ /* 0x000fe200048070ff */
[----:B-1----:R-:W4:Y:S01]  /*c120*/  LDL.LU R225, [R1+0x8] ;  /* 0x0000080001e17983 */ /* 0x002f220000300800 */
[----:B------:R-:W-:-:S03]  /*c130*/  FMUL R218, R218, UR20 ;  /* 0x00000014dada7c20 */ /* 0x000fc60008400000 */
[----:B------:R-:W3:Y:S04]  /*c140*/  LDL.LU R224, [R1+0x4] ;  /* 0x0000040001e07983 */ /* 0x000ee80000300800 */
[----:B------:R-:W4:Y:S01]  /*c150*/  LDL.LU R222, [R1] ;  /* 0x0000000001de7983 */ /* 0x000f220000300800 */
[----:B0-----:R-:W-:Y:S01]  /*c160*/  F2FP.SATFINITE.E4M3.F32.PACK_AB_MERGE_C R29, RZ, R218, RZ ;  /* 0x000000daff1d723e */ /* 0x001fe200048070ff */
[----:B------:R-:W-:Y:S01]  /*c170*/  FMUL R216, R216, UR20 ;  /* 0x00000014d8d87c20 */ /* 0x000fe20008400000 */
[----:B------:R-:W-:Y:S01]  /*c180*/  FMUL R215, R215, UR20 ;  /* 0x00000014d7d77c20 */ /* 0x000fe20008400000 */
[----:B------:R0:W-:Y:S01]  /*c190*/  @!P3 STG.E.U8 desc[UR18][R26.64+0x8], R33 ;  /* 0x000008211a00b986 */ /* 0x0001e2000c101112 */
[----:B------:R-:W-:Y:S01]  /*c1a0*/  ISETP.LT.OR P3, PT, R35, 0x11, !P0 ;  /* 0x000000112300780c */ /* 0x000fe20004761670 */
[----:B------:R-:W-:Y:S01]  /*c1b0*/  FMUL R213, R213, UR20 ;  /* 0x00000014d5d57c20 */ /* 0x000fe20008400000 */
[----:B------:R-:W-:Y:S01]  /*c1c0*/  F2FP.SATFINITE.E4M3.F32.PACK_AB_MERGE_C R31, RZ, R216, RZ ;  /* 0x000000d8ff1f723e */ /* 0x000fe200048070ff */
[----:B------:R-:W-:Y:S01]  /*c1d0*/  @!P4 STG.E.U8 desc[UR18][R26.64+0x9], R219 ;  /* 0x000009db1a00c986 */ /* 0x000fe2000c101112 */
[C---:B------:R-:W-:Y:S01]  /*c1e0*/  ISETP.LT.OR P4, PT, R35.reuse, 0x12, !P0 ;  /* 0x000000122300780c */ /* 0x040fe20004781670 */
[----:B------:R-:W-:Y:S01]  /*c1f0*/  FMUL R214, R214, UR20 ;  /* 0x00000014d6d67c20 */ /* 0x000fe20008400000 */
[----:B------:R-:W-:Y:S01]  /*c200*/  F2FP.SATFINITE.E4M3.F32.PACK_AB_MERGE_C R215, RZ, R215, RZ ;  /* 0x000000d7ffd7723e */ /* 0x000fe200048070ff */
[----:B------:R-:W-:Y:S01]  /*c210*/  @!P6 STG.E.U8 desc[UR18][R24.64+0x11], R217 ;  /* 0x000011d91800e986 */ /* 0x000fe2000c101112 */
[C---:B------:R-:W-:Y:S01]  /*c220*/  ISETP.LT.OR P6, PT, R35.reuse, 0x1a, !P1 ;  /* 0x0000001a2300780c */ /* 0x040fe20004fc1670 */
[----:B------:R-:W-:Y:S01]  /*c230*/  FMUL R212, R212, UR20 ;  /* 0x00000014d4d47c20 */ /* 0x000fe20008400000 */
[----:B------:R-:W-:Y:S01]  /*c240*/  F2FP.SATFINITE.E4M3.F32.PACK_AB_MERGE_C R213, RZ, R213, RZ ;  /* 0x000000d5ffd5723e */ /* 0x000fe200048070ff */
[----:B------:R1:W-:Y:S01]  /*c250*/  @!P5 STG.E.U8 desc[UR18][R24.64+0x10], R29 ;  /* 0x0000101d1800d986 */ /* 0x0003e2000c101112 */
[----:B------:R-:W-:Y:S01]  /*c260*/  ISETP.LT.OR P5, PT, R35, 0x19, !P1 ;  /* 0x000000192300780c */ /* 0x000fe20004fa1670 */
[----:B------:R-:W-:Y:S01]  /*c270*/  FMUL R211, R211, UR20 ;  /* 0x00000014d3d37c20 */ /* 0x000fe20008400000 */
[----:B------:R-:W-:Y:S01]  /*c280*/  FMUL R209, R209, UR20 ;  /* 0x00000014d1d17c20 */ /* 0x000fe20008400000 */
[----:B------:R1:W-:Y:S01]  /*c290*/  @!P3 STG.E.U8 desc[UR18][R26.64+0x10], R31 ;  /* 0x0000101f1a00b986 */ /* 0x0003e2000c101112 */
[C---:B------:R-:W-:Y:S01]  /*c2a0*/  ISETP.LT.OR P3, PT, R35.reuse, 0x19, !P0 ;  /* 0x000000192300780c */ /* 0x040fe20004761670 */
[----:B------:R-:W-:Y:S01]  /*c2b0*/  FMUL R210, R210, UR20 ;  /* 0x00000014d2d27c20 */ /* 0x000fe20008400000 */
[----:B0-----:R-:W-:Y:S01]  /*c2c0*/  F2FP.SATFINITE.E4M3.F32.PACK_AB_MERGE_C R33, RZ, R212, RZ ;  /* 0x000000d4ff21723e */ /* 0x001fe200048070ff */
[----:B------:R-:W-:Y:S01]  /*c2d0*/  @!P4 STG.E.U8 desc[UR18][R26.64+0x11], R215 ;  /* 0x000011d71a00c986 */ /* 0x000fe2000c101112 */
[C---:B------:R-:W-:Y:S01]  /*c2e0*/  ISETP.LT.OR P4, PT, R35.reuse, 0x1a, !P0 ;  /* 0x0000001a2300780c */ /* 0x040fe20004781670 */
[----:B------:R-:W-:Y:S01]  /*c2f0*/  FMUL R208, R208, UR20 ;  /* 0x00000014d0d07c20 */ /* 0x000fe20008400000 */
[----:B------:R-:W-:Y:S01]  /*c300*/  F2FP.SATFINITE.E4M3.F32.PACK_AB_MERGE_C R211, RZ, R211, RZ ;  /* 0x000000d3ffd3723e */ /* 0x000fe200048070ff */
[----:B------:R-:W-:Y:S01]  /*c310*/  @!P6 STG.E.U8 desc[UR18][R24.64+0x19], R213 ;  /* 0x000019d51800e986 */ /* 0x000fe2000c101112 */
[----:B------:R-:W-:Y:S01]  /*c320*/  ISETP.LT.OR P6, PT, R35, 0x22, !P1 ;  /* 0x000000222300780c */ /* 0x000fe20004fc1670 */
[----:B------:R-:W-:Y:S01]  /*c330*/  FMUL R207, R207, UR20 ;  /* 0x00000014cfcf7c20 */ /* 0x000fe20008400000 */
[----:B-1----:R-:W-:Y:S01]  /*c340*/  F2FP.SATFINITE.E4M3.F32.PACK_AB_MERGE_C R29, RZ, R214, RZ ;  /* 0x000000d6ff1d723e */ /* 0x002fe200048070ff */
[----:B------:R-:W-:Y:S01]  /*c350*/  FMUL R205, R205, UR20 ;  /* 0x00000014cdcd7c20 */ /* 0x000fe20008400000 */
[----:B------:R-:W-:Y:S01]  /*c360*/  F2FP.SATFINITE.E4M3.F32.PACK_AB_MERGE_C R209, RZ, R209, RZ ;  /* 0x000000d1ffd1723e */ /* 0x000fe200048070ff */
[----:B------:R-:W-:Y:S01]  /*c370*/  FMUL R206, R206, UR20 ;  /* 0x00000014cece7c20 */ /* 0x000fe20008400000 */
[----:B------:R-:W-:Y:S01]  /*c380*/  F2FP.SATFINITE.E4M3.F32.PACK_AB_MERGE_C R31, RZ, R208, RZ ;  /* 0x000000d0ff1f723e */ /* 0x000fe200048070ff */
[----:B------:R0:W-:Y:S01]  /*c390*/  @!P5 STG.E.U8 desc[UR18][R24.64+0x18], R29 ;  /* 0x0000181d1800d986 */ /* 0x0001e2000c101112 */
[C---:B------:R-:W-:Y:S01]  /*c3a0*/  ISETP.LT.OR P5, PT, R35.reuse, 0x21, !P1 ;  /* 0x000000212300780c */ /* 0x040fe20004fa1670 */
[----:B------:R-:W-:Y:S01]  /*c3b0*/  FMUL R204, R204, UR20 ;  /* 0x00000014cccc7c20 */ /* 0x000fe20008400000 */
[----:B------:R-:W-:Y:S01]  /*c3c0*/  F2FP.SATFINITE.E4M3.F32.PACK_AB_MERGE_C R207, RZ, R207, RZ ;  /* 0x000000cfffcf723e */ /* 0x000fe200048070ff */
[----:B------:R1:W-:Y:S01]  /*c3d0*/  @!P3 STG.E.U8 desc[UR18][R26.64+0x18], R33 ;  /* 0x000018211a00b986 */ /* 0x0003e2000c101112 */
[----:B------:R-:W-:Y:S01]  /*c3e0*/  ISETP.LT.OR P3, PT, R35, 0x21, !P0 ;  /* 0x000000212300780c */ /* 0x000fe20004761670 */
[----:B------:R-:W-:Y:S01]  /*c3f0*/  FMUL R203, R203, UR20 ;  /* 0x00000014cbcb7c20 */ /* 0x000fe20008400000 */
[----:B------:R-:W-:Y:S01]  /*c400*/  F2FP.SATFINITE.E4M3.F32.PACK_AB_MERGE_C R205, RZ, R205, RZ ;  /* 0x000000cdffcd723e */ /* 0x000fe200048070ff */
[----:B------:R-:W-:Y:S01]  /*c410*/  @!P4 STG.E.U8 desc[UR18][R26.64+0x19], R211 ;  /* 0x000019d31a00c986 */ /* 0x000fe2000c101112 */
[----:B------:R-:W-:Y:S01]  /*c420*/  ISETP.LT.OR P4, PT, R35, 0x22, !P0 ;  /* 0x000000222300780c */ /* 0x000fe20004781670 */
[----:B------:R-:W-:Y:S01]  /*c430*/  FMUL R201, R201, UR20 ;  /* 0x00000014c9c97c20 */ /* 0x000fe20008400000 */
[----:B------:R-:W-:Y:S01]  /*c440*/  F2FP.SATFINITE.E4M3.F32.PACK_AB_MERGE_C R203, RZ, R203, RZ ;  /* 0x000000cbffcb723e */ /* 0x000fe200048070ff */
[----:B------:R-:W-:Y:S01]  /*c450*/  @!P6 STG.E.U8 desc[UR18][R24.64+0x21], R209 ;  /* 0x000021d11800e986 */ /* 0x000fe2000c101112 */
[----:B------:R-:W-:Y:S01]  /*c460*/  ISETP.LT.OR P6, PT, R35, 0x2a, !P1 ;  /* 0x0000002a2300780c */ /* 0x000fe20004fc1670 */
[----:B------:R-:W-:Y:S01]  /*c470*/  FMUL R202, R202, UR20 ;  /* 0x00000014caca7c20 */ /* 0x000fe20008400000 */
[----:B0-----:R-:W-:Y:S01]  /*c480*/  F2FP.SATFINITE.E4M3.F32.PACK_AB_MERGE_C R29, RZ, R210, RZ ;  /* 0x000000d2ff1d723e */ /* 0x001fe200048070ff */
[----:B------:R-:W-:Y:S01]  /*c490*/  FMUL R200, R200, UR20 ;  /* 0x00000014c8c87c20 */ /* 0x000fe20008400000 */
[----:B-1----:R-:W-:Y:S01]  /*c4a0*/  F2FP.SATFINITE.E4M3.F32.PACK_AB_MERGE_C R33, RZ, R204, RZ ;  /* 0x000000ccff21723e */ /* 0x002fe200048070ff */
[----:B------:R-:W-:Y:S01]  /*c4b0*/  FMUL R199, R199, UR20 ;  /* 0x00000014c7c77c20 */ /* 0x000fe20008400000 */
[----:B------:R-:W-:Y:S01]  /*c4c0*/  F2FP.SATFINITE.E4M3.F32.PACK_AB_MERGE_C R201, RZ, R201, RZ ;  /* 0x000000c9ffc9723e */ /* 0x000fe200048070ff */
[----:B------:R0:W-:Y:S01]  /*c4d0*/  @!P5 STG.E.U8 desc[UR18][R24.64+0x20], R29 ;  /* 0x0000201d1800d986 */ /* 0x0001e2000c101112 */
[----:B------:R-:W-:Y:S01]  /*c4e0*/  ISETP.LT.OR P5, PT, R35, 0x29, !P1 ;  /* 0x000000292300780c */ /* 0x000fe20004fa1670 */
[----:B------:R-:W-:Y:S01]  /*c4f0*/  FMUL R197, R197, UR20 ;  /* 0x00000014c5c57c20 */ /* 0x000fe20008400000 */
[----:B------:R-:W-:Y:S01]  /*c500*/  F2FP.SATFINITE.E4M3.F32.PACK_AB_MERGE_C R199, RZ, R199, RZ ;  /* 0x000000c7ffc7723e */ /* 0x000fe200048070ff */
[----:B------:R1:W-:Y:S01]  /*c510*/  @!P3 STG.E.U8 desc[UR18][R26.64+0x20], R31 ;  /* 0x0000201f1a00b986 */ /* 0x0003e2000c101112 */
[C---:B------:R-:W-:Y:S01]  /*c520*/  ISETP.LT.OR P3, PT, R35.reuse, 0x29, !P0 ;  /* 0x000000292300780c */ /* 0x040fe20004761670 */
[----:B------:R-:W-:Y:S01]  /*c530*/  FMUL R198, R198, UR20 ;  /* 0x00000014c6c67c20 */ /* 0x000fe20008400000 */
[----:B------:R-:W-:Y:S01]  /*c540*/  F2FP.SATFINITE.E4M3.F32.PACK_AB_MERGE_C R197, RZ, R197, RZ ;  /* 0x000000c5ffc5723e */ /* 0x000fe200048070ff */
[----:B------:R-:W-:Y:S01]  /*c550*/  @!P4 STG.E.U8 desc[UR18][R26.64+0x21], R207 ;  /* 0x000021cf1a00c986 */ /* 0x000fe2000c101112 */
[----:B------:R-:W-:Y:S01]  /*c560*/  ISETP.LT.OR P4, PT, R35, 0x2a, !P0 ;  /* 0x0000002a2300780c */ /* 0x000fe20004781670 */
[----:B------:R-:W-:Y:S01]  /*c570*/  FMUL R196, R196, UR20 ;  /* 0x00000014c4c47c20 */ /* 0x000fe20008400000 */
[----:B------:R-:W-:Y:S01]  /*c580*/  FMUL R195, R195, UR20 ;  /* 0x00000014c3c37c20 */ /* 0x000fe20008400000 */
        /* <DEDUP_REMOVED lines=27> */
[----:B------:R-:W-:Y:S01]  /*c740*/  FMUL R186, R186, UR20 ;  /* 0x00000014baba7c20 */ /* 0x000fe20008400000 */
        /* <DEDUP_REMOVED lines=156> */
[----:B-----5:R-:W-:Y:S01]  /*d110*/  FMUL R0, R0, UR20 ;  /* 0x0000001400007c20 */ /* 0x020fe20008400000 */
[----:B-1----:R-:W-:Y:S01]  /*d120*/  F2FP.SATFINITE.E4M3.F32.PACK_AB_MERGE_C R33, RZ, R164, RZ ;  /* 0x000000a4ff21723e */ /* 0x002fe200048070ff */
        /* <DEDUP_REMOVED lines=9> */
[----:B------:R-:W-:Y:S01]  /*d1c0*/  FMUL R4, R4, UR20 ;  /* 0x0000001404047c20 */ /* 0x000fe20008400000 */
[----:B------:R-:W-:Y:S01]  /*d1d0*/  @!P4 STG.E.U8 desc[UR18][R26.64+0x71], R167 ;  /* 0x000071a71a00c986 */ /* 0x000fe2000c101112 */
[----:B------:R-:W-:-:S03]  /*d1e0*/  ISETP.LT.OR P4, PT, R35, 0x7a, !P0 ;  /* 0x0000007a2300780c */ /* 0x000fc60004781670 */
[----:B------:R-:W-:Y:S01]  /*d1f0*/  @!P6 STG.E.U8 desc[UR18][R24.64+0x79], R165 ;  /* 0x000079a51800e986 */ /* 0x000fe2000c101112 */
[----:B------:R-:W-:Y:S02]  /*d200*/  ISETP.LT.OR P6, PT, R35, 0x82, !P1 ;  /* 0x000000822300780c */ /* 0x000fe40004fc1670 */
[----:B0-----:R-:W-:Y:S01]  /*d210*/  F2FP.SATFINITE.E4M3.F32.PACK_AB_MERGE_C R29, RZ, R166, RZ ;  /* 0x000000a6ff1d723e */ /* 0x001fe200048070ff */
[----:B------:R-:W3:Y:S01]  /*d220*/  LDL.LU R220, [R1+0x14] ;  /* 0x0000140001dc7983 */ /* 0x000ee20000300800 */
[----:B-1----:R-:W-:-:S03]  /*d230*/  F2FP.SATFINITE.E4M3.F32.PACK_AB_MERGE_C R31, RZ, R160, RZ ;  /* 0x000000a0ff1f723e */ /* 0x002fc600048070ff */
[----:B------:R0:W-:Y:S01]  /*d240*/  @!P5 STG.E.U8 desc[UR18][R24.64+0x78], R29 ;  /* 0x0000781d1800d986 */ /* 0x0001e2000c101112 */
[----:B------:R-:W-:-:S03]  /*d250*/  ISETP.LT.OR P5, PT, R35, 0x81, !P1 ;  /* 0x000000812300780c */ /* 0x000fc60004fa1670 */
[----:B------:R1:W-:Y:S01]  /*d260*/  @!P3 STG.E.U8 desc[UR18][R26.64+0x78], R33 ;  /* 0x000078211a00b986 */ /* 0x0003e2000c101112 */
[----:B------:R-:W-:-:S03]  /*d270*/  ISETP.LT.OR P3, PT, R35, 0x81, !P0 ;  /* 0x000000812300780c */ /* 0x000fc60004761670 */
        /* <DEDUP_REMOVED lines=26> */
[----:B0-----:R-:W-:Y:S02]  /*d420*/  F2FP.SATFINITE.E4M3.F32.PACK_AB_MERGE_C R29, RZ, R154, RZ ;  /* 0x0000009aff1d723e */ /* 0x001fe400048070ff */
[----:B-1----:R-:W-:-:S03]  /*d430*/  F2FP.SATFINITE.E4M3.F32.PACK_AB_MERGE_C R33, RZ, R20, RZ ;  /* 0x00000014ff21723e */ /* 0x002fc600048070ff */
[----:B------:R0:W-:Y:S01]  /*d440*/  @!P5 STG.E.U8 desc[UR18][R24.64+0x90], R29 ;  /* 0x0000901d1800d986 */ /* 0x0001e2000c101112 */
[----:B------:R-:W-:-:S03]  /*d450*/  ISETP.LT.OR P5, PT, R35, 0x99, !P1 ;  /* 0x000000992300780c */ /* 0x000fc60004fa1670 */
[----:B------:R-:W-:Y:S01]  /*d460*/  @!P3 STG.E.U8 desc[UR18][R26.64+0x90], R31 ;  /* 0x0000901f1a00b986 */ /* 0x000fe2000c101112 */
[----:B------:R-:W-:-:S03]  /*d470*/  ISETP.LT.OR P3, PT, R35, 0x99, !P0 ;  /* 0x000000992300780c */ /* 0x000fc60004761670 */
[----:B------:R1:W-:Y:S01]  /*d480*/  @!P4 STG.E.U8 desc[UR18][R26.64+0x91], R23 ;  /* 0x000091171a00c986 */ /* 0x0003e2000c101112 */
[----:B------:R-:W-:-:S03]  /*d490*/  ISETP.LT.OR P4, PT, R35, 0x9a, !P0 ;  /* 0x0000009a2300780c */ /* 0x000fc60004781670 */
[----:B------:R2:W-:Y:S01]  /*d4a0*/  @!P6 STG.E.U8 desc[UR18][R24.64+0x99], R21 ;  /* 0x000099151800e986 */ /* 0x0005e2000c101112 */
[----:B------:R-:W-:Y:S02]  /*d4b0*/  ISETP.LT.OR P6, PT, R35, 0xa2, !P1 ;  /* 0x000000a22300780c */ /* 0x000fe40004fc1670 */
[----:B0-----:R-:W-:-:S05]  /*d4c0*/  F2FP.SATFINITE.E4M3.F32.PACK_AB_MERGE_C R29, RZ, R22, RZ ;  /* 0x00000016ff1d723e */ /* 0x001fca00048070ff */
[----:B------:R-:W-:Y:S01]  /*d4d0*/  @!P5 STG.E.U8 desc[UR18][R24.64+0x98], R29 ;  /* 0x0000981d1800d986 */ /* 0x000fe2000c101112 */
[C---:B------:R-:W-:Y:S02]  /*d4e0*/  ISETP.LT.OR P5, PT, R35.reuse, 0xa1, !P1 ;  /* 0x000000a12300780c */ /* 0x040fe40004fa1670 */
[----:B-1----:R-:W-:Y:S01]  /*d4f0*/  F2FP.SATFINITE.E4M3.F32.PACK_AB_MERGE_C R23, RZ, R18, RZ ;  /* 0x00000012ff17723e */ /* 0x002fe200048070ff */
[----:B------:R-:W-:Y:S01]  /*d500*/  @!P3 STG.E.U8 desc[UR18][R26.64+0x98], R33 ;  /* 0x000098211a00b986 */ /* 0x000fe2000c101112 */
[C---:B------:R-:W-:Y:S02]  /*d510*/  ISETP.LT.OR P3, PT, R35.reuse, 0xa1, !P0 ;  /* 0x000000a12300780c */ /* 0x040fe40004761670 */
[----:B--2---:R-:W-:Y:S01]  /*d520*/  F2FP.SATFINITE.E4M3.F32.PACK_AB_MERGE_C R21, RZ, R16, RZ ;  /* 0x00000010ff15723e */ /* 0x004fe200048070ff */
[----:B------:R0:W-:Y:S01]  /*d530*/  @!P4 STG.E.U8 desc[UR18][R26.64+0x99], R19 ;  /* 0x000099131a00c986 */ /* 0x0001e2000c101112 */
[----:B------:R-:W-:-:S03]  /*d540*/  ISETP.LT.OR P4, PT, R35, 0xa2, !P0 ;  /* 0x000000a22300780c */ /* 0x000fc60004781670 */
[----:B------:R1:W-:Y:S01]  /*d550*/  @!P6 STG.E.U8 desc[UR18][R24.64+0xa1], R17 ;  /* 0x0000a1111800e986 */ /* 0x0003e2000c101112 */
[----:B------:R-:W-:-:S03]  /*d560*/  ISETP.LT.OR P6, PT, R35, 0xaa, !P1 ;  /* 0x000000aa2300780c */ /* 0x000fc60004fc1670 */
[----:B------:R-:W-:Y:S01]  /*d570*/  @!P5 STG.E.U8 desc[UR18][R24.64+0xa0], R23 ;  /* 0x0000a0171800d986 */ /* 0x000fe2000c101112 */
[----:B------:R-:W-:-:S03]  /*d580*/  ISETP.LT.OR P5, PT, R35, 0xa9, !P1 ;  /* 0x000000a92300780c */ /* 0x000fc60004fa1670 */
[----:B------:R-:W-:Y:S01]  /*d590*/  @!P3 STG.E.U8 desc[UR18][R26.64+0xa0], R21 ;  /* 0x0000a0151a00b986 */ /* 0x000fe2000c101112 */
[C---:B------:R-:W-:Y:S02]  /*d5a0*/  ISETP.LT.OR P3, PT, R35.reuse, 0xa9, !P0 ;  /* 0x000000a92300780c */ /* 0x040fe40004761670 */
[----:B0-----:R-:W-:Y:S01]  /*d5b0*/  F2FP.SATFINITE.E4M3.F32.PACK_AB_MERGE_C R19, RZ, R14, RZ ;  /* 0x0000000eff13723e */ /* 0x001fe200048070ff */
[----:B------:R0:W-:Y:S01]  /*d5c0*/  @!P4 STG.E.U8 desc[UR18][R26.64+0xa1], R15 ;  /* 0x0000a10f1a00c986 */ /* 0x0001e2000c101112 */
[C---:B------:R-:W-:Y:S02]  /*d5d0*/  ISETP.LT.OR P4, PT, R35.reuse, 0xaa, !P0 ;  /* 0x000000aa2300780c */ /* 0x040fe40004781670 */
[----:B-1----:R-:W-:Y:S01]  /*d5e0*/  F2FP.SATFINITE.E4M3.F32.PACK_AB_MERGE_C R17, RZ, R12, RZ ;  /* 0x0000000cff11723e */ /* 0x002fe200048070ff */
        /* <DEDUP_REMOVED lines=15> */
[----:B0-----:R-:W-:Y:S02]  /*d6e0*/  F2FP.SATFINITE.E4M3.F32.PACK_AB_MERGE_C R11, RZ, R6, RZ ;  /* 0x00000006ff0b723e */ /* 0x001fe400048070ff */
[C---:B------:R-:W-:Y:S01]  /*d6f0*/  ISETP.LT.OR P3, PT, R35.reuse, 0xb9, !P0 ;  /* 0x000000b92300780c */ /* 0x040fe20004761670 */
[----:B------:R0:W-:Y:S01]  /*d700*/  @!P4 STG.E.U8 desc[UR18][R26.64+0xb1], R7 ;  /* 0x0000b1071a00c986 */ /* 0x0001e2000c101112 */
[----:B-1----:R-:W-:Y:S02]  /*d710*/  F2FP.SATFINITE.E4M3.F32.PACK_AB_MERGE_C R9, RZ, R4, RZ ;  /* 0x00000004ff09723e */ /* 0x002fe400048070ff */
[----:B------:R-:W-:Y:S01]  /*d720*/  ISETP.LT.OR P4, PT, R35, 0xba, !P0 ;  /* 0x000000ba2300780c */ /* 0x000fe20004781670 */
[----:B------:R1:W-:Y:S04]  /*d730*/  @!P6 STG.E.U8 desc[UR18][R24.64+0xb9], R5 ;  /* 0x0000b9051800e986 */ /* 0x0003e8000c101112 */
[----:B------:R2:W-:Y:S01]  /*d740*/  @!P5 STG.E.U8 desc[UR18][R24.64+0xb8], R11 ;  /* 0x0000b80b1800d986 */ /* 0x0005e2000c101112 */
[----:B------:R-:W-:Y:S01]  /*d750*/  FMUL R4, R227, UR20 ;  /* 0x00000014e3047c20 */ /* 0x000fe20008400000 */
[----:B------:R-:W-:-:S02]  /*d760*/  ISETP.LT.OR P5, PT, R35, 0xc1, !P1 ;  /* 0x000000c12300780c */ /* 0x000fc40004fa1670 */
[----:B0-----:R-:W-:Y:S02]  /*d770*/  F2FP.SATFINITE.E4M3.F32.PACK_AB_MERGE_C R7, RZ, R3, RZ ;  /* 0x00000003ff07723e */ /* 0x001fe400048070ff */
[----:B-1----:R-:W-:Y:S01]  /*d780*/  F2FP.SATFINITE.E4M3.F32.PACK_AB_MERGE_C R5, RZ, R0, RZ ;  /* 0x00000000ff05723e */ /* 0x002fe200048070ff */
[----:B----4-:R-:W-:Y:S01]  /*d790*/  FMUL R0, R222, UR20 ;  /* 0x00000014de007c20 */ /* 0x010fe20008400000 */
[----:B------:R-:W-:Y:S01]  /*d7a0*/  ISETP.LT.OR P6, PT, R35, 0xc2, !P1 ;  /* 0x000000c22300780c */ /* 0x000fe20004fc1670 */
[----:B------:R-:W4:Y:S01]  /*d7b0*/  LDL.LU R222, [R1+0x20] ;  /* 0x0000200001de7983 */ /* 0x000f220000300800 */
[----:B--2---:R-:W-:Y:S02]  /*d7c0*/  F2FP.SATFINITE.E4M3.F32.PACK_AB_MERGE_C R11, RZ, R2, RZ ;  /* 0x00000002ff0b723e */ /* 0x004fe400048070ff */
[----:B------:R-:W-:Y:S01]  /*d7d0*/  F2FP.SATFINITE.E4M3.F32.PACK_AB_MERGE_C R13, RZ, R0, RZ ;  /* 0x00000000ff0d723e */ /* 0x000fe200048070ff */
[----:B---3--:R-:W-:Y:S01]  /*d7e0*/  FMUL R0, R224, UR20 ;  /* 0x00000014e0007c20 */ /* 0x008fe20008400000 */
[----:B------:R-:W-:Y:S01]  /*d7f0*/  FMUL R2, R225, UR20 ;  /* 0x00000014e1027c20 */ /* 0x000fe20008400000 */
[----:B------:R-:W2:Y:S04]  /*d800*/  LDL.LU R224, [R1+0x24] ;  /* 0x0000240001e07983 */ /* 0x000ea80000300800 */
[----:B------:R-:W3:Y:S01]  /*d810*/  LDL.LU R225, [R1+0x28] ;  /* 0x0000280001e17983 */ /* 0x000ee20000300800 */
[----:B------:R-:W-:-:S03]  /*d820*/  FMUL R3, R226, UR20 ;  /* 0x00000014e2037c20 */ /* 0x000fc60008400000 */
[----:B------:R-:W3:Y:S04]  /*d830*/  LDL.LU R226, [R1+0x2c] ;  /* 0x00002c0001e27983 */ /* 0x000ee80000300800 */
[----:B------:R-:W3:Y:S04]  /*d840*/  LDL.LU R227, [R1+0x30] ;  /* 0x0000300001e37983 */ /* 0x000ee80000300800 */
[----:B------:R-:W-:Y:S01]  /*d850*/  @!P3 STG.E.U8 desc[UR18][R26.64+0xb8], R9 ;  /* 0x0000b8091a00b986 */ /* 0x000fe2000c101112 */
[----:B------:R-:W-:-:S03]  /*d860*/  ISETP.LT.OR P3, PT, R35, 0xc1, !P0 ;  /* 0x000000c12300780c */ /* 0x000fc60004761670 */
[----:B------:R0:W-:Y:S01]  /*d870*/  @!P4 STG.E.U8 desc[UR18][R26.64+0xb9], R7 ;  /* 0x0000b9071a00c986 */ /* 0x0001e2000c101112 */
[----:B------:R-:W-:-:S03]  /*d880*/  ISETP.LT.OR P4, PT, R35, 0xc2, !P0 ;  /* 0x000000c22300780c */ /* 0x000fc60004781670 */
[----:B------:R-:W-:Y:S01]  /*d890*/  @!P5 STG.E.U8 desc[UR18][R24.64+0xc0], R11 ;  /* 0x0000c00b1800d986 */ /* 0x000fe2000c101112 */
[----:B------:R-:W-:-:S03]  /*d8a0*/  ISETP.LT.OR P5, PT, R35, 0xc9, !P1 ;  /* 0x000000c92300780c */ /* 0x000fc60004fa1670 */
[----:B------:R1:W-:Y:S01]  /*d8b0*/  @!P6 STG.E.U8 desc[UR18][R24.64+0xc1], R5 ;  /* 0x0000c1051800e986 */ /* 0x0003e2000c101112 */
[----:B0-----:R-:W-:-:S03]  /*d8c0*/  F2FP.SATFINITE.E4M3.F32.PACK_AB_MERGE_C R7, RZ, R0, RZ ;  /* 0x00000000ff07723e */ /* 0x001fc600048070ff */
[----:B------:R-:W-:Y:S01]  /*d8d0*/  @!P3 STG.E.U8 desc[UR18][R26.64+0xc0], R13 ;  /* 0x0000c00d1a00b986 */ /* 0x000fe2000c101112 */
[C---:B------:R-:W-:Y:S02]  /*d8e0*/  ISETP.LT.OR P6, PT, R35.reuse, 0xca, !P1 ;  /* 0x000000ca2300780c */ /* 0x040fe40004fc1670 */
[----:B-1----:R-:W-:Y:S01]  /*d8f0*/  F2FP.SATFINITE.E4M3.F32.PACK_AB_MERGE_C R5, RZ, R2, RZ ;  /* 0x00000002ff05723e */ /* 0x002fe200048070ff */
[----:B------:R0:W-:Y:S01]  /*d900*/  @!P4 STG.E.U8 desc[UR18][R26.64+0xc1], R7 ;  /* 0x0000c1071a00c986 */ /* 0x0001e2000c101112 */
[C---:B------:R-:W-:Y:S02]  /*d910*/  ISETP.LT.OR P3, PT, R35.reuse, 0xc9, !P0 ;  /* 0x000000c92300780c */ /* 0x040fe40004761670 */
[C---:B------:R-:W-:Y:S01]  /*d920*/  ISETP.LT.OR P4, PT, R35.reuse, 0xca, !P0 ;  /* 0x000000ca2300780c */ /* 0x040fe20004781670 */
[----:B------:R1:W-:Y:S01]  /*d930*/  @!P5 STG.E.U8 desc[UR18][R24.64+0xc8], R5 ;  /* 0x0000c8051800d986 */ /* 0x0003e2000c101112 */
[----:B------:R-:W-:Y:S02]  /*d940*/  ISETP.LT.OR P5, PT, R35, 0xd1, !P1 ;  /* 0x000000d12300780c */ /* 0x000fe40004fa1670 */
[----:B------:R-:W-:-:S02]  /*d950*/  F2FP.SATFINITE.E4M3.F32.PACK_AB_MERGE_C R9, RZ, R3, RZ ;  /* 0x00000003ff09723e */ /* 0x000fc400048070ff */
[----:B------:R-:W-:-:S03]  /*d960*/  F2FP.SATFINITE.E4M3.F32.PACK_AB_MERGE_C R11, RZ, R4, RZ ;  /* 0x00000004ff0b723e */ /* 0x000fc600048070ff */
[----:B------:R1:W-:Y:S04]  /*d970*/  @!P6 STG.E.U8 desc[UR18][R24.64+0xc9], R9 ;  /* 0x0000c9091800e986 */ /* 0x0003e8000c101112 */
[----:B------:R-:W-:Y:S01]  /*d980*/  @!P3 STG.E.U8 desc[UR18][R26.64+0xc8], R11 ;  /* 0x0000c80b1a00b986 */ /* 0x000fe2000c101112 */
[----:B------:R-:W-:-:S03]  /*d990*/  FMUL R0, R220, UR20 ;  /* 0x00000014dc007c20 */ /* 0x000fc60008400000 */
[----:B------:R-:W3:Y:S02]  /*d9a0*/  LDL.LU R220, [R1+0x34] ;  /* 0x0000340001dc7983 */ /* 0x000ee40000300800 */
[----:B0-----:R-:W-:Y:S01]  /*d9b0*/  F2FP.SATFINITE.E4M3.F32.PACK_AB_MERGE_C R7, RZ, R0, RZ ;  /* 0x00000000ff07723e */ /* 0x001fe200048070ff */
[----:B------:R-:W-:Y:S02]  /*d9c0*/  FMUL R2, R221, UR20 ;  /* 0x00000014dd027c20 */ /* 0x000fe40008400000 */
[----:B------:R-:W3:Y:S03]  /*d9d0*/  LDL.LU R221, [R1+0x38] ;  /* 0x0000380001dd7983 */ /* 0x000ee60000300800 */
[----:B-1----:R-:W-:Y:S01]  /*d9e0*/  F2FP.SATFINITE.E4M3.F32.PACK_AB_MERGE_C R5, RZ, R2, RZ ;  /* 0x00000002ff05723e */ /* 0x002fe200048070ff */
[----:B------:R-:W-:Y:S04]  /*d9f0*/  @!P4 STG.E.U8 desc[UR18][R26.64+0xc9], R7 ;  /* 0x0000c9071a00c986 */ /* 0x000fe8000c101112 */
[----:B------:R0:W-:Y:S01]  /*da00*/  @!P5 STG.E.U8 desc[UR18][R24.64+0xd0], R5 ;  /* 0x0000d0051800d986 */ /* 0x0001e2000c101112 */
[----:B------:R-:W-:-:S03]  /*da10*/  FMUL R3, R223, UR20 ;  /* 0x00000014df037c20 */ /* 0x000fc60008400000 */
[----:B------:R-:W3:Y:S02]  /*da20*/  LDL.LU R223, [R1+0x3c] ;  /* 0x00003c0001df7983 */ /* 0x000ee40000300800 */
[----:B------:R-:W-:Y:S01]  /*da30*/  F2FP.SATFINITE.E4M3.F32.PACK_AB_MERGE_C R9, RZ, R3, RZ ;  /* 0x00000003ff09723e */ /* 0x000fe200048070ff */
[----:B----4-:R-:W-:Y:S02]  /*da40*/  FMUL R0, R222, UR20 ;  /* 0x00000014de007c20 */ /* 0x010fe40008400000 */
[----:B------:R-:W4:Y:S03]  /*da50*/  LDL.LU R222, [R1+0x40] ;  /* 0x0000400001de7983 */ /* 0x000f260000300800 */
[----:B------:R-:W-:Y:S01]  /*da60*/  F2FP.SATFINITE.E4M3.F32.PACK_AB_MERGE_C R13, RZ, R0, RZ ;  /* 0x00000000ff0d723e */ /* 0x000fe200048070ff */
[----:B--2---:R-:W-:Y:S02]  /*da70*/  FMUL R2, R224, UR20 ;  /* 0x00000014e0027c20 */ /* 0x004fe40008400000 */
[----:B------:R-:W2:Y:S01]  /*da80*/  LDL.LU R224, [R1+0x44] ;  /* 0x0000440001e07983 */ /* 0x000ea20000300800 */
[----:B---3--:R-:W-:-:S03]  /*da90*/  FMUL R0, R225, UR20 ;  /* 0x00000014e1007c20 */ /* 0x008fc60008400000 */
[----:B------:R-:W3:Y:S01]  /*daa0*/  LDL.LU R225, [R1+0x48] ;  /* 0x0000480001e17983 */ /* 0x000ee20000300800 */
[----:B------:R-:W-:Y:S01]  /*dab0*/  FMUL R3, R226, UR20 ;  /* 0x00000014e2037c20 */ /* 0x000fe20008400000 */
[----:B0-----:R-:W-:Y:S02]  /*dac0*/  F2FP.SATFINITE.E4M3.F32.PACK_AB_MERGE_C R5, RZ, R0, RZ ;  /* 0x00000000ff05723e */ /* 0x001fe400048070ff */
[----:B------:R-:W3:Y:S01]  /*dad0*/  LDL.LU R226, [R1+0x4c] ;  /* 0x00004c0001e27983 */ /* 0x000ee20000300800 */
[----:B------:R-:W-:-:S03]  /*dae0*/  FMUL R0, R227, UR20 ;  /* 0x00000014e3007c20 */ /* 0x000fc60008400000 */
[----:B------:R-:W3:Y:S01]  /*daf0*/  LDL.LU R227, [R1+0x50] ;  /* 0x0000500001e37983 */ /* 0x000ee20000300800 */
[C---:B------:R-:W-:Y:S02]  /*db00*/  ISETP.LT.OR P6, PT, R35.reuse, 0xd2, !P1 ;  /* 0x000000d22300780c */ /* 0x040fe40004fc1670 */
[C---:B------:R-:W-:Y:S01]  /*db10*/  ISETP.LT.OR P4, PT, R35.reuse, 0xd2, !P0 ;  /* 0x000000d22300780c */ /* 0x040fe20004781670 */
[----:B------:R-:W3:Y:S01]  /*db20*/  LDL.LU R218, [R1+0x54] ;  /* 0x0000540001da7983 */ /* 0x000ee20000300800 */
[C---:B------:R-:W-:Y:S02]  /*db30*/  ISETP.LT.OR P3, PT, R35.reuse, 0xd1, !P0 ;  /* 0x000000d12300780c */ /* 0x040fe40004761670 */
[----:B------:R-:W-:Y:S02]  /*db40*/  ISETP.LT.OR P5, PT, R35, 0xd9, !P1 ;  /* 0x000000d92300780c */ /* 0x000fe40004fa1670 */
[----:B------:R-:W-:Y:S02]  /*db50*/  F2FP.SATFINITE.E4M3.F32.PACK_AB_MERGE_C R7, RZ, R2, RZ ;  /* 0x00000002ff07723e */ /* 0x000fe400048070ff */
[----:B------:R-:W-:-:S03]  /*db60*/  F2FP.SATFINITE.E4M3.F32.PACK_AB_MERGE_C R11, RZ, R0, RZ ;  /* 0x00000000ff0b723e */ /* 0x000fc600048070ff */
[----:B------:R0:W-:Y:S01]  /*db70*/  @!P6 STG.E.U8 desc[UR18][R24.64+0xd1], R9 ;  /* 0x0000d1091800e986 */ /* 0x0001e2000c101112 */
[----:B------:R-:W-:-:S03]  /*db80*/  ISETP.LT.OR P6, PT, R35, 0xda, !P1 ;  /* 0x000000da2300780c */ /* 0x000fc60004fc1670 */
[----:B------:R-:W-:Y:S01]  /*db90*/  @!P4 STG.E.U8 desc[UR18][R26.64+0xd1], R7 ;  /* 0x0000d1071a00c986 */ /* 0x000fe2000c101112 */
[----:B------:R-:W-:-:S03]  /*dba0*/  ISETP.LT.OR P4, PT, R35, 0xda, !P0 ;  /* 0x000000da2300780c */ /* 0x000fc60004781670 */
[----:B------:R-:W-:Y:S01]  /*dbb0*/  @!P3 STG.E.U8 desc[UR18][R26.64+0xd0], R13 ;  /* 0x0000d00d1a00b986 */ /* 0x000fe2000c101112 */
[----:B0-----:R-:W-:-:S03]  /*dbc0*/  F2FP.SATFINITE.E4M3.F32.PACK_AB_MERGE_C R9, RZ, R3, RZ ;  /* 0x00000003ff09723e */ /* 0x001fc600048070ff */
[----:B------:R0:W-:Y:S04]  /*dbd0*/  @!P5 STG.E.U8 desc[UR18][R24.64+0xd8], R5 ;  /* 0x0000d8051800d986 */ /* 0x0001e8000c101112 */
[----:B------:R1:W-:Y:S01]  /*dbe0*/  @!P6 STG.E.U8 desc[UR18][R24.64+0xd9], R9 ;  /* 0x0000d9091800e986 */ /* 0x0003e2000c101112 */
[----:B------:R-:W-:-:S03]  /*dbf0*/  FMUL R0, R220, UR20 ;  /* 0x00000014dc007c20 */ /* 0x000fc60008400000 */
[----:B------:R-:W3:Y:S02]  /*dc00*/  LDL.LU R220, [R1+0x58] ;  /* 0x0000580001dc7983 */ /* 0x000ee40000300800 */
[----:B0-----:R-:W-:Y:S01]  /*dc10*/  F2FP.SATFINITE.E4M3.F32.PACK_AB_MERGE_C R5, RZ, R0, RZ ;  /* 0x00000000ff05723e */ /* 0x001fe200048070ff */
[----:B------:R-:W-:Y:S02]  /*dc20*/  FMUL R2, R221, UR20 ;  /* 0x00000014dd027c20 */ /* 0x000fe40008400000 */
[----:B------:R-:W3:Y:S03]  /*dc30*/  LDL.LU R221, [R1+0x5c] ;  /* 0x00005c0001dd7983 */ /* 0x000ee60000300800 */
[----:B------:R-:W-:Y:S01]  /*dc40*/  F2FP.SATFINITE.E4M3.F32.PACK_AB_MERGE_C R7, RZ, R2, RZ ;  /* 0x00000002ff07723e */ /* 0x000fe200048070ff */
[----:B------:R0:W-:Y:S01]  /*dc50*/  @!P4 STG.E.U8 desc[UR18][R26.64+0xd9], R5 ;  /* 0x0000d9051a00c986 */ /* 0x0001e2000c101112 */
[----:B------:R-:W-:-:S03]  /*dc60*/  FMUL R3, R223, UR20 ;  /* 0x00000014df037c20 */ /* 0x000fc60008400000 */
[----:B------:R-:W3:Y:S02]  /*dc70*/  LDL.LU R223, [R1+0x60] ;  /* 0x0000600001df7983 */ /* 0x000ee40000300800 */
[----:B-1----:R-:W-:Y:S01]  /*dc80*/  F2FP.SATFINITE.E4M3.F32.PACK_AB_MERGE_C R9, RZ, R3, RZ ;  /* 0x00000003ff09723e */ /* 0x002fe200048070ff */
[----:B----4-:R-:W-:Y:S02]  /*dc90*/  FMUL R4, R222, UR20 ;  /* 0x00000014de047c20 */ /* 0x010fe40008400000 */
[----:B------:R-:W4:Y:S01]  /*dca0*/  LDL.LU R222, [R1+0x64] ;  /* 0x0000640001de7983 */ /* 0x000f220000300800 */
[----:B--2---:R-:W-:-:S03]  /*dcb0*/  FMUL R0, R224, UR20 ;  /* 0x00000014e0007c20 */ /* 0x004fc60008400000 */
[----:B------:R-:W2:Y:S01]  /*dcc0*/  LDL.LU R224, [R1+0x68] ;  /* 0x0000680001e07983 */ /* 0x000ea20000300800 */
[----:B---3--:R-:W-:Y:S01]  /*dcd0*/  FMUL R2, R225, UR20 ;  /* 0x00000014e1027c20 */ /* 0x008fe20008400000 */
[----:B0-----:R-:W-:Y:S02]  /*dce0*/  F2FP.SATFINITE.E4M3.F32.PACK_AB_MERGE_C R5, RZ, R0, RZ ;  /* 0x00000000ff05723e */ /* 0x001fe400048070ff */
[----:B------:R-:W3:Y:S01]  /*dcf0*/  LDL.LU R225, [R1+0x6c] ;  /* 0x00006c0001e17983 */ /* 0x000ee20000300800 */
[----:B------:R-:W-:-:S03]  /*dd00*/  FMUL R3, R226, UR20 ;  /* 0x00000014e2037c20 */ /* 0x000fc60008400000 */
[----:B------:R-:W3:Y:S01]  /*dd10*/  LDL.LU R226, [R1+0x70] ;  /* 0x0000700001e27983 */ /* 0x000ee20000300800 */
[----:B------:R-:W-:-:S03]  /*dd20*/  FMUL R0, R227, UR20 ;  /* 0x00000014e3007c20 */ /* 0x000fc60008400000 */
[----:B------:R-:W3:Y:S01]  /*dd30*/  LDL.LU R227, [R1+0x74] ;  /* 0x0000740001e37983 */ /* 0x000ee20000300800 */
[C---:B------:R-:W-:Y:S02]  /*dd40*/  ISETP.LT.OR P3, PT, R35.reuse, 0xd9, !P0 ;  /* 0x000000d92300780c */ /* 0x040fe40004761670 */
[C---:B------:R-:W-:Y:S02]  /*dd50*/  ISETP.LT.OR P5, PT, R35.reuse, 0xe1, !P1 ;  /* 0x000000e12300780c */ /* 0x040fe40004fa1670 */
[C---:B------:R-:W-:Y:S02]  /*dd60*/  ISETP.LT.OR P6, PT, R35.reuse, 0xe2, !P1 ;  /* 0x000000e22300780c */ /* 0x040fe40004fc1670 */
[----:B------:R-:W-:-:S07]  /*dd70*/  ISETP.LT.OR P4, PT, R35, 0xe2, !P0 ;  /* 0x000000e22300780c */ /* 0x000fce0004781670 */
[----:B------:R-:W-:Y:S01]  /*dd80*/  @!P3 STG.E.U8 desc[UR18][R26.64+0xd8], R11 ;  /* 0x0000d80b1a00b986 */ /* 0x000fe2000c101112 */
[----:B------:R-:W-:-:S03]  /*dd90*/  ISETP.LT.OR P3, PT, R35, 0xe1, !P0 ;  /* 0x000000e12300780c */ /* 0x000fc60004761670 */
[----:B------:R0:W-:Y:S01]  /*dda0*/  @!P5 STG.E.U8 desc[UR18][R24.64+0xe0], R7 ;  /* 0x0000e0071800d986 */ /* 0x0001e2000c101112 */
[----:B------:R-:W-:-:S03]  /*ddb0*/  ISETP.LT.OR P5, PT, R35, 0xe9, !P1 ;  /* 0x000000e92300780c */ /* 0x000fc60004fa1670 */
[----:B------:R1:W-:Y:S01]  /*ddc0*/  @!P6 STG.E.U8 desc[UR18][R24.64+0xe1], R9 ;  /* 0x0000e1091800e986 */ /* 0x0003e2000c101112 */
[----:B------:R-:W-:Y:S02]  /*ddd0*/  ISETP.LT.OR P6, PT, R35, 0xea, !P1 ;  /* 0x000000ea2300780c */ /* 0x000fe40004fc1670 */
[----:B------:R-:W-:Y:S01]  /*dde0*/  F2FP.SATFINITE.E4M3.F32.PACK_AB_MERGE_C R13, RZ, R4, RZ ;  /* 0x00000004ff0d723e */ /* 0x000fe200048070ff */
[----:B------:R1:W-:Y:S01]  /*ddf0*/  @!P4 STG.E.U8 desc[UR18][R26.64+0xe1], R5 ;  /* 0x0000e1051a00c986 */ /* 0x0003e2000c101112 */
[----:B0-----:R-:W-:-:S03]  /*de00*/  F2FP.SATFINITE.E4M3.F32.PACK_AB_MERGE_C R7, RZ, R2, RZ ;  /* 0x00000002ff07723e */ /* 0x001fc600048070ff */
[----:B------:R-:W-:Y:S01]  /*de10*/  @!P3 STG.E.U8 desc[UR18][R26.64+0xe0], R13 ;  /* 0x0000e00d1a00b986 */ /* 0x000fe2000c101112 */
[----:B-1----:R-:W-:-:S03]  /*de20*/  F2FP.SATFINITE.E4M3.F32.PACK_AB_MERGE_C R9, RZ, R3, RZ ;  /* 0x00000003ff09723e */ /* 0x002fc600048070ff */
[----:B------:R0:W-:Y:S01]  /*de30*/  @!P5 STG.E.U8 desc[UR18][R24.64+0xe8], R7 ;  /* 0x0000e8071800d986 */ /* 0x0001e2000c101112 */
[C---:B------:R-:W-:Y:S02]  /*de40*/  ISETP.LT.OR P3, PT, R35.reuse, 0xe9, !P0 ;  /* 0x000000e92300780c */ /* 0x040fe40004761670 */
[C---:B------:R-:W-:Y:S01]  /*de50*/  ISETP.LT.OR P4, PT, R35.reuse, 0xea, !P0 ;  /* 0x000000ea2300780c */ /* 0x040fe20004781670 */
[----:B------:R1:W-:Y:S01]  /*de60*/  @!P6 STG.E.U8 desc[UR18][R24.64+0xe9], R9 ;  /* 0x0000e9091800e986 */ /* 0x0003e2000c101112 */
[C---:B------:R-:W-:Y:S01]  /*de70*/  ISETP.LT.OR P5, PT, R35.reuse, 0xf1, !P1 ;  /* 0x000000f12300780c */ /* 0x040fe20004fa1670 */
[----:B------:R-:W-:Y:S01]  /*de80*/  FMUL R2, R218, UR20 ;  /* 0x00000014da027c20 */ /* 0x000fe20008400000 */
[----:B------:R-:W-:Y:S02]  /*de90*/  ISETP.LT.OR P6, PT, R35, 0xf2, !P1 ;  /* 0x000000f22300780c */ /* 0x000fe40004fc1670 */
[----:B------:R-:W-:Y:S02]  /*dea0*/  F2FP.SATFINITE.E4M3.F32.PACK_AB_MERGE_C R11, RZ, R0, RZ ;  /* 0x00000000ff0b723e */ /* 0x000fe400048070ff */
[----:B------:R-:W-:-:S03]  /*deb0*/  F2FP.SATFINITE.E4M3.F32.PACK_AB_MERGE_C R5, RZ, R2, RZ ;  /* 0x00000002ff05723e */ /* 0x000fc600048070ff */
[----:B------:R-:W-:Y:S01]  /*dec0*/  @!P3 STG.E.U8 desc[UR18][R26.64+0xe8], R11 ;  /* 0x0000e80b1a00b986 */ /* 0x000fe2000c101112 */
[----:B------:R-:W-:-:S03]  /*ded0*/  ISETP.LT.OR P3, PT, R35, 0xf1, !P0 ;  /* 0x000000f12300780c */ /* 0x000fc60004761670 */
[----:B------:R-:W-:Y:S01]  /*dee0*/  @!P4 STG.E.U8 desc[UR18][R26.64+0xe9], R5 ;  /* 0x0000e9051a00c986 */ /* 0x000fe2000c101112 */
[C---:B------:R-:W-:Y:S02]  /*def0*/  ISETP.LT.OR P4, PT, R35.reuse, 0xf9, !P1 ;  /* 0x000000f92300780c */ /* 0x040fe40004f81670 */
[----:B------:R-:W-:Y:S01]  /*df00*/  ISETP.LT.OR P1, PT, R35, 0xfa, !P1 ;  /* 0x000000fa2300780c */ /* 0x000fe20004f21670 */
[----:B------:R-:W-:-:S05]  /*df10*/  FMUL R0, R220, UR20 ;  /* 0x00000014dc007c20 */ /* 0x000fca0008400000 */
[----:B0-----:R-:W-:-:S05]  /*df20*/  F2FP.SATFINITE.E4M3.F32.PACK_AB_MERGE_C R7, RZ, R0, RZ ;  /* 0x00000000ff07723e */ /* 0x001fca00048070ff */
[----:B------:R0:W-:Y:S01]  /*df30*/  @!P5 STG.E.U8 desc[UR18][R24.64+0xf0], R7 ;  /* 0x0000f0071800d986 */ /* 0x0001e2000c101112 */
[----:B------:R-:W-:-:S05]  /*df40*/  FMUL R3, R221, UR20 ;  /* 0x00000014dd037c20 */ /* 0x000fca0008400000 */
[----:B-1----:R-:W-:Y:S02]  /*df50*/  F2FP.SATFINITE.E4M3.F32.PACK_AB_MERGE_C R9, RZ, R3, RZ ;  /* 0x00000003ff09723e */ /* 0x002fe400048070ff */
[----:B------:R-:W-:-:S03]  /*df60*/  ISETP.LT.OR P5, PT, R35, 0xf2, !P0 ;  /* 0x000000f22300780c */ /* 0x000fc600047a1670 */
[----:B------:R1:W-:Y:S01]  /*df70*/  @!P6 STG.E.U8 desc[UR18][R24.64+0xf1], R9 ;  /* 0x0000f1091800e986 */ /* 0x0003e2000c101112 */
[C---:B------:R-:W-:Y:S02]  /*df80*/  ISETP.LT.OR P6, PT, R35.reuse, 0xf9, !P0 ;  /* 0x000000f92300780c */ /* 0x040fe400047c1670 */
[----:B------:R-:W-:Y:S01]  /*df90*/  ISETP.LT.OR P0, PT, R35, 0xfa, !P0 ;  /* 0x000000fa2300780c */ /* 0x000fe20004701670 */
[----:B------:R-:W-:-:S05]  /*dfa0*/  FMUL R0, R223, UR20 ;  /* 0x00000014df007c20 */ /* 0x000fca0008400000 */
[----:B------:R-:W-:-:S05]  /*dfb0*/  F2FP.SATFINITE.E4M3.F32.PACK_AB_MERGE_C R13, RZ, R0, RZ ;  /* 0x00000000ff0d723e */ /* 0x000fca00048070ff */
[----:B------:R0:W-:Y:S01]  /*dfc0*/  @!P3 STG.E.U8 desc[UR18][R26.64+0xf0], R13 ;  /* 0x0000f00d1a00b986 */ /* 0x0001e2000c101112 */
[----:B----4-:R-:W-:Y:S01]  /*dfd0*/  FMUL R0, R222, UR20 ;  /* 0x00000014de007c20 */ /* 0x010fe20008400000 */
[----:B--2---:R-:W-:Y:S01]  /*dfe0*/  FMUL R2, R224, UR20 ;  /* 0x00000014e0027c20 */ /* 0x004fe20008400000 */
[----:B---3--:R-:W-:-:S03]  /*dff0*/  FMUL R3, R225, UR20 ;  /* 0x00000014e1037c20 */ /* 0x008fc60008400000 */
[----:B0-----:R-:W-:Y:S01]  /*e000*/  F2FP.SATFINITE.E4M3.F32.PACK_AB_MERGE_C R7, RZ, R0, RZ ;  /* 0x00000000ff07723e */ /* 0x001fe200048070ff */
[----:B------:R-:W-:Y:S01]  /*e010*/  FMUL R4, R226, UR20 ;  /* 0x00000014e2047c20 */ /* 0x000fe20008400000 */
[----:B------:R-:W-:Y:S01]  /*e020*/  FMUL R5, R227, UR20 ;  /* 0x00000014e3057c20 */ /* 0x000fe20008400000 */
[----:B-1----:R-:W-:Y:S02]  /*e030*/  F2FP.SATFINITE.E4M3.F32.PACK_AB_MERGE_C R9, RZ, R2, RZ ;  /* 0x00000002ff09723e */ /* 0x002fe400048070ff */
[----:B------:R-:W-:Y:S02]  /*e040*/  F2FP.SATFINITE.E4M3.F32.PACK_AB_MERGE_C R3, RZ, R3, RZ ;  /* 0x00000003ff03723e */ /* 0x000fe400048070ff */
[----:B------:R-:W-:Y:S02]  /*e050*/  F2FP.SATFINITE.E4M3.F32.PACK_AB_MERGE_C R11, RZ, R4, RZ ;  /* 0x00000004ff0b723e */ /* 0x000fe400048070ff */
[----:B------:R-:W-:Y:S01]  /*e060*/  F2FP.SATFINITE.E4M3.F32.PACK_AB_MERGE_C R5, RZ, R5, RZ ;  /* 0x00000005ff05723e */ /* 0x000fe200048070ff */
[----:B------:R0:W-:Y:S04]  /*e070*/  @!P5 STG.E.U8 desc[UR18][R26.64+0xf1], R7 ;  /* 0x0000f1071a00d986 */ /* 0x0001e8000c101112 */
[----:B------:R0:W-:Y:S04]  /*e080*/  @!P4 STG.E.U8 desc[UR18][R24.64+0xf8], R9 ;  /* 0x0000f8091800c986 */ /* 0x0001e8000c101112 */
[----:B------:R0:W-:Y:S04]  /*e090*/  @!P1 STG.E.U8 desc[UR18][R24.64+0xf9], R3 ;  /* 0x0000f90318009986 */ /* 0x0001e8000c101112 */
[----:B------:R0:W-:Y:S04]  /*e0a0*/  @!P6 STG.E.U8 desc[UR18][R26.64+0xf8], R11 ;  /* 0x0000f80b1a00e986 */ /* 0x0001e8000c101112 */
[----:B------:R0:W-:Y:S02]  /*e0b0*/  @!P0 STG.E.U8 desc[UR18][R26.64+0xf9], R5 ;  /* 0x0000f9051a008986 */ /* 0x0001e4000c101112 */
.L_x_289:
[----:B------:R-:W-:Y:S05]  /*e0c0*/  BSYNC B0 ;  /* 0x0000000000007941 */ /* 0x000fea0003800000 */
.L_x_31:
[----:B0-----:R-:W2:Y:S04]  /*e0d0*/  LDL.LU R3, [R1+0x78] ;  /* 0x0000780001037983 */ /* 0x001ea80000300800 */
[----:B-----5:R-:W2:Y:S01]  /*e0e0*/  LDL.LU R2, [R1+0x7c] ;  /* 0x00007c0001027983 */ /* 0x020ea20000300800 */
[----:B------:R-:W-:Y:S01]  /*e0f0*/  ULDC UR6, c[0x0][0xc] ;  /* 0x0000030000067ab9 */ /* 0x000fe20000000800 */
[----:B------:R-:W-:Y:S01]  /*e100*/  ULDC UR7, c[0x0][0x10] ;  /* 0x0000040000077ab9 */ /* 0x000fe20000000800 */
[----:B------:R-:W2:Y:S01]  /*e110*/  LDC R5, c[0x0][0x14] ;  /* 0x00000500ff057b82 */ /* 0x000ea20000000800 */
[----:B------:R-:W-:Y:S01]  /*e120*/  UIMAD.WIDE.U32 UR6, UR6, UR7, URZ ;  /* 0x00000007060672a5 */ /* 0x000fe2000f8e003f */
[----:B------:R-:W-:Y:S01]  /*e130*/  PRMT R0, RZ, 0x7610, R0 ;  /* 0x00007610ff007816 */ /* 0x000fe20000000000 */
[----:B------:R-:W-:-:S04]  /*e140*/  UMOV UR22, 0xffffffff ;  /* 0xffffffff00167882 */ /* 0x000fc80000000000 */
[----:B--2---:R-:W-:-:S04]  /*e150*/  IMAD.WIDE.U32 R2, R5, UR6, R2 ;  /* 0x0000000605027c25 */ /* 0x004fc8000f8e0002 */
[----:B------:R-:W-:Y:S01]  /*e160*/  IMAD R5, R5, UR7, RZ ;  /* 0x0000000705057c24 */ /* 0x000fe2000f8e02ff */
[----:B------:R-:W-:Y:S01]  /*e170*/  ULDC.64 UR6, c[0x0][0x650] ;  /* 0x0001940000067ab9 */ /* 0x000fe20000000a00 */
[----:B------:R-:W-:Y:S01]  /*e180*/  IMAD.MOV.U32 R19, RZ, RZ, R2 ;  /* 0x000000ffff137224 */ /* 0x000fe200078e0002 */
[----:B------:R-:W-:Y:S01]  /*e190*/  ISETP.GE.U32.AND P0, PT, R2, UR6, PT ;  /* 0x0000000602007c0c */ /* 0x000fe2000bf06070 */
[----:B------:R-:W-:Y:S02]  /*e1a0*/  IMAD.IADD R22, R3, 0x1, R5 ;  /* 0x0000000103167824 */ /* 0x000fe400078e0205 */
[----:B------:R-:W-:-:S03]  /*e1b0*/  IMAD.MOV.U32 R2, RZ, RZ, -0x1 ;  /* 0xffffffffff027424 */ /* 0x000fc600078e00ff */
[----:B------:R0:W-:Y:S01]  /*e1c0*/  STL [R1+0x78], R22 ;  /* 0x0000781601007387 */ /* 0x0001e20000100800 */
[----:B------:R-:W-:-:S03]  /*e1d0*/  ISETP.GE.U32.AND.EX P0, PT, R22, UR7, PT, P0 ;  /* 0x0000000716007c0c */ /* 0x000fc6000bf06100 */
[----:B------:R0:W-:Y:S04]  /*e1e0*/  STL [R1+0x7c], R19 ;  /* 0x00007c1301007387 */ /* 0x0001e80000100800 */
[----:B------:R0:W-:Y:S06]  /*e1f0*/  STL [R1+0x80], R2 ;  /* 0x0000800201007387 */ /* 0x0001ec0000100800 */
[----:B------:R-:W-:Y:S05]  /*e200*/  @P0 BRA `(.L_x_290) ;  /* 0x00000004006c0947 */ /* 0x000fea0003800000 */
[----:B------:R-:W2:Y:S01]  /*e210*/  S2R R14, SR_CTAID.X ;  /* 0x00000000000e7919 */ /* 0x000ea20000002500 */
[----:B------:R-:W5:Y:S01]  /*e220*/  LDC.64 R8, c[0x0][0x628] ;  /* 0x00018a00ff087b82 */ /* 0x000f620000000a00 */
[----:B------:R-:W-:Y:S01]  /*e230*/  ULDC UR6, c[0x0][0x150] ;  /* 0x0000540000067ab9 */ /* 0x000fe20000000800 */
[----:B------:R-:W-:Y:S01]  /*e240*/  IMAD.MOV.U32 R6, RZ, RZ, R19 ;  /* 0x000000ffff067224 */ /* 0x000fe200078e0013 */
[----:B------:R-:W0:Y:S01]  /*e250*/  S2R R16, SR_CTAID.Y ;  /* 0x0000000000107919 */ /* 0x000e220000002600 */
[----:B------:R-:W-:-:S04]  /*e260*/  IMAD.MOV.U32 R7, RZ, RZ, R22 ;  /* 0x000000ffff077224 */ /* 0x000fc800078e0016 */
[----:B------:R-:W0:Y:S08]  /*e270*/  LDC R17, c[0x0][0x144] ;  /* 0x00005100ff117b82 */ /* 0x000e300000000800 */
[----:B------:R-:W0:Y:S08]  /*e280*/  LDC R10, c[0x0][0x630] ;  /* 0x00018c00ff0a7b82 */ /* 0x000e300000000800 */
[----:B------:R-:W0:Y:S01]  /*e290*/  LDC.64 R12, c[0x0][0x620] ;  /* 0x00018800ff0c7b82 */ /* 0x000e220000000a00 */
[----:B-----5:R-:W-:-:S04]  /*e2a0*/  ISETP.NE.U32.AND P0, PT, R8, RZ, PT ;  /* 0x000000ff0800720c */ /* 0x020fc80003f05070 */
[----:B------:R-:W-:Y:S02]  /*e2b0*/  ISETP.NE.AND.EX P0, PT, R9, RZ, PT, P0 ;  /* 0x000000ff0900720c */ /* 0x000fe40003f05300 */
[----:B--2---:R-:W-:-:S05]  /*e2c0*/  I2FP.F32.U32 R0, R14 ;  /* 0x0000000e00007245 */ /* 0x004fca0000201000 */
[----:B------:R-:W-:-:S04]  /*e2d0*/  FMUL R0, R0, UR6 ;  /* 0x0000000600007c20 */ /* 0x000fc80008400000 */
[----:B------:R2:W0:Y:S02]  /*e2e0*/  F2I.U32.TRUNC.NTZ R15, R0 ;  /* 0x00000000000f7305 */ /* 0x000424000020f000 */
[----:B------:R-:W-:Y:S05]  /*e2f0*/  @!P0 BRA `(.L_x_291) ;  /* 0x0000000000288947 */ /* 0x000fea0003800000 */
[----:B--2---:R-:W2:Y:S02]  /*e300*/  LDC R0, c[0x0][0x634] ;  /* 0x00018d00ff007b82 */ /* 0x004ea40000000800 */
[----:B--2---:R-:W-:-:S05]  /*e310*/  IADD3 R7, P0, R19, R0, RZ ;  /* 0x0000000013077210 */ /* 0x004fca0007f1e0ff */
[----:B------:R-:W-:-:S04]  /*e320*/  IMAD.X R11, RZ, RZ, R22, P0 ;  /* 0x000000ffff0b7224 */ /* 0x000fc800000e0616 */
[----:B0-----:R-:W-:-:S04]  /*e330*/  IMAD.WIDE.U32 R2, R11, R8, RZ ;  /* 0x000000080b027225 */ /* 0x001fc800078e00ff */
[----:B------:R-:W-:-:S04]  /*e340*/  IMAD.WIDE.U32 R4, P0, R7, R9, R2 ;  /* 0x0000000907047225 */ /* 0x000fc80007800002 */
[----:B------:R-:W-:-:S04]  /*e350*/  IMAD.WIDE.U32 R2, R7, R8, RZ ;  /* 0x0000000807027225 */ /* 0x000fc800078e00ff */
[----:B------:R-:W-:Y:S01]  /*e360*/  IMAD.X R7, RZ, RZ, RZ, P0 ;  /* 0x000000ffff077224 */ /* 0x000fe200000e06ff */
[----:B------:R-:W-:Y:S01]  /*e370*/  IADD3 RZ, P0, R3, R4, RZ ;  /* 0x0000000403ff7210 */ /* 0x000fe20007f1e0ff */
[----:B------:R-:W-:-:S04]  /*e380*/  IMAD.MOV.U32 R6, RZ, RZ, R5 ;  /* 0x000000ffff067224 */ /* 0x000fc800078e0005 */
[----:B------:R-:W-:-:S08]  /*e390*/  IMAD.WIDE.U32.X R6, R11, R9, R6, P0 ;  /* 0x000000090b067225 */ /* 0x000fd000000e0406 */
.L_x_291:
[-CC-:B0-----:R-:W-:Y:S01]  /*e3a0*/  SHF.R.U64 R24, R6, R10.reuse, R7.reuse ;  /* 0x0000000a06187219 */ /* 0x181fe20000001207 */
[----:B------:R-:W0:Y:S01]  /*e3b0*/  LDC.64 R20, c[0x0][0x640] ;  /* 0x00019000ff147b82 */ /* 0x000e220000000a00 */
[----:B--2---:R-:W-:Y:S01]  /*e3c0*/  SHF.R.U32.HI R0, RZ, R10, R7 ;  /* 0x0000000aff007219 */ /* 0x004fe20000011607 */
[----:B------:R-:W-:Y:S01]  /*e3d0*/  IMAD.MOV.U32 R2, RZ, RZ, R19 ;  /* 0x000000ffff027224 */ /* 0x000fe200078e0013 */
[----:B------:R-:W-:Y:S01]  /*e3e0*/  IADD3 R5, P0, RZ, -R24, RZ ;  /* 0x80000018ff057210 */ /* 0x000fe20007f1e0ff */
[----:B------:R-:W-:Y:S01]  /*e3f0*/  IMAD.MOV R15, RZ, RZ, -R15 ;  /* 0x000000ffff0f7224 */ /* 0x000fe200078e0a0f */
[----:B------:R-:W-:Y:S01]  /*e400*/  ULDC UR6, c[0x0][0x154] ;  /* 0x0000550000067ab9 */ /* 0x000fe20000000800 */
[----:B------:R-:W-:Y:S02]  /*e410*/  IMAD.MOV.U32 R7, RZ, RZ, 0x1 ;  /* 0x00000001ff077424 */ /* 0x000fe400078e00ff */
[----:B------:R-:W2:Y:S01]  /*e420*/  LDC R4, c[0x0][0x618] ;  /* 0x00018600ff047b82 */ /* 0x000ea20000000800 */
[----:B------:R-:W-:-:S02]  /*e430*/  IMAD.X R3, RZ, RZ, ~R0, P0 ;  /* 0x000000ffff037224 */ /* 0x000fc400000e0e00 */
[----:B------:R-:W-:Y:S02]  /*e440*/  IMAD R15, R17, R15, R14 ;  /* 0x0000000f110f7224 */ /* 0x000fe400078e020e */
[-C--:B------:R-:W-:Y:S02]  /*e450*/  IMAD R0, R3, R12.reuse, RZ ;  /* 0x0000000c03007224 */ /* 0x080fe400078e02ff */
[----:B------:R-:W-:Y:S01]  /*e460*/  IMAD.MOV.U32 R3, RZ, RZ, R22 ;  /* 0x000000ffff037224 */ /* 0x000fe200078e0016 */
[----:B------:R-:W5:Y:S01]  /*e470*/  LDC R6, c[0x0][0x608] ;  /* 0x00018200ff067b82 */ /* 0x000f620000000800 */
[----:B------:R-:W-:-:S04]  /*e480*/  IMAD.WIDE.U32 R2, R5, R12, R2 ;  /* 0x0000000c05027225 */ /* 0x000fc800078e0002 */
[----:B------:R-:W-:-:S03]  /*e490*/  IMAD R5, R5, R13, R0 ;  /* 0x0000000d05057224 */ /* 0x000fc600078e0200 */
[----:B------:R-:W1:Y:S01]  /*e4a0*/  LDC R18, c[0x0][0x658] ;  /* 0x00019600ff127b82 */ /* 0x000e620000000800 */
[----:B------:R-:W-:Y:S01]  /*e4b0*/  I2FP.F32.U32 R0, R16 ;  /* 0x0000001000007245 */ /* 0x000fe20000201000 */
[----:B------:R-:W-:Y:S01]  /*e4c0*/  IMAD.IADD R3, R3, 0x1, R5 ;  /* 0x0000000103037824 */ /* 0x000fe200078e0205 */
[----:B0-----:R-:W-:Y:S01]  /*e4d0*/  ISETP.NE.U32.AND P0, PT, R20, RZ, PT ;  /* 0x000000ff1400720c */ /* 0x001fe20003f05070 */
[----:B------:R-:W-:Y:S02]  /*e4e0*/  IMAD.MOV.U32 R5, RZ, RZ, -0x1 ;  /* 0xffffffffff057424 */ /* 0x000fe400078e00ff */
[----:B------:R-:W-:Y:S02]  /*e4f0*/  FMUL R0, R0, UR6 ;  /* 0x0000000600007c20 */ /* 0x000fe40008400000 */
[----:B------:R-:W0:Y:S01]  /*e500*/  LDC R13, c[0x0][0x148] ;  /* 0x00005200ff0d7b82 */ /* 0x000e220000000800 */
[----:B--2---:R-:W-:Y:S01]  /*e510*/  SHF.R.U64 R10, R2, R4, R3 ;  /* 0x00000004020a7219 */ /* 0x004fe20000001203 */
[----:B------:R2:W0:Y:S01]  /*e520*/  F2I.U32.TRUNC.NTZ R12, R0 ;  /* 0x00000000000c7305 */ /* 0x000422000020f000 */
[----:B------:R-:W-:-:S02]  /*e530*/  ISETP.NE.AND.EX P0, PT, R21, RZ, PT, P0 ;  /* 0x000000ff1500720c */ /* 0x000fc40003f05300 */
[----:B------:R-:W-:-:S03]  /*e540*/  SHF.R.U32.HI R3, RZ, R4, R3 ;  /* 0x00000004ff037219 */ /* 0x000fc60000011603 */
[----:B------:R-:W0:Y:S01]  /*e550*/  LDC R14, c[0x0][0x600] ;  /* 0x00018000ff0e7b82 */ /* 0x000e220000000800 */
[-CC-:B-----5:R-:W-:Y:S02]  /*e560*/  SHF.R.U64 R8, R10, R6.reuse, R3.reuse ;  /* 0x000000060a087219 */ /* 0x1a0fe40000001203 */
[----:B------:R-:W-:-:S05]  /*e570*/  SHF.R.U32.HI R3, RZ, R6, R3 ;  /* 0x00000006ff037219 */ /* 0x000fca0000011603 */
[----:B------:R-:W0:Y:S01]  /*e580*/  LDC R19, c[0x0][0x648] ;  /* 0x00019200ff137b82 */ /* 0x000e220000000800 */
[-CC-:B-1----:R-:W-:Y:S02]  /*e590*/  SHF.R.U64 R11, R8, R18.reuse, R3.reuse ;  /* 0x00000012080b7219 */ /* 0x182fe40000001203 */
[-C--:B------:R-:W-:Y:S02]  /*e5a0*/  SHF.L.U32 R5, R5, R18.reuse, RZ ;  /* 0x0000001205057219 */ /* 0x080fe400000006ff */
[-C--:B------:R-:W-:Y:S01]  /*e5b0*/  SHF.R.U32.HI R3, RZ, R18.reuse, R3 ;  /* 0x00000012ff037219 */ /* 0x080fe20000011603 */
[----:B------:R-:W-:Y:S01]  /*e5c0*/  IMAD.MOV.U32 R2, RZ, RZ, R11 ;  /* 0x000000ffff027224 */ /* 0x000fe200078e000b */
[----:B------:R-:W-:Y:S01]  /*e5d0*/  SHF.L.U32 R34, R7, R18, RZ ;  /* 0x0000001207227219 */ /* 0x000fe200000006ff */
[----:B------:R-:W1:Y:S01]  /*e5e0*/  LDC R22, c[0x0][0x638] ;  /* 0x00018e00ff167b82 */ /* 0x000e620000000800 */
[----:B------:R-:W-:-:S07]  /*e5f0*/  LOP3.LUT R17, RZ, R5, RZ, 0x33, !PT ;  /* 0x00000005ff117212 */ /* 0x000fce00078e33ff */
[----:B------:R-:W0:Y:S01]  /*e600*/  LDC R23, c[0x0][0x610] ;  /* 0x00018400ff177b82 */ /* 0x000e220000000800 */
[----:B--2---:R-:W-:Y:S05]  /*e610*/  @!P0 BRA `(.L_x_292) ;  /* 0x0000000000288947 */ /* 0x004fea0003800000 */
[----:B------:R-:W2:Y:S02]  /*e620*/  LDC R0, c[0x0][0x64c] ;  /* 0x00019300ff007b82 */ /* 0x000ea40000000800 */
[----:B--2---:R-:W-:-:S05]  /*e630*/  IADD3 R7, P0, R11, R0, RZ ;  /* 0x000000000b077210 */ /* 0x004fca0007f1e0ff */
        /* <DEDUP_REMOVED lines=8> */
.L_x_292:
[----:B0-----:R-:W-:Y:S01]  /*e6c0*/  SHF.R.U64 R0, R2, R19, R3 ;  /* 0x0000001302007219 */ /* 0x001fe20000001203 */
[----:B------:R-:W-:Y:S01]  /*e6d0*/  VIADD R3, R14, 0xffffffff ;  /* 0xffffffff0e037836 */ /* 0x000fe20000000000 */
[----:B------:R-:W-:Y:S01]  /*e6e0*/  LOP3.LUT R5, R8, R17, RZ, 0xc0, !PT ;  /* 0x0000001108057212 */ /* 0x000fe200078ec0ff */
[----:B------:R-:W-:Y:S01]  /*e6f0*/  IMAD.MOV R12, RZ, RZ, -R12 ;  /* 0x000000ffff0c7224 */ /* 0x000fe200078e0a0c */
[----:B------:R-:W-:Y:S01]  /*e700*/  R2UR UR22, R24 ;  /* 0x00000000181672ca */ /* 0x000fe200000e0000 */
[----:B------:R-:W-:Y:S01]  /*e710*/  IMAD.MOV R2, RZ, RZ, -R0 ;  /* 0x000000ffff027224 */ /* 0x000fe200078e0a00 */
[----:B------:R-:W-:Y:S01]  /*e720*/  LOP3.LUT R3, R10, R3, RZ, 0xc0, !PT ;  /* 0x000000030a037212 */ /* 0x000fe200078ec0ff */
[----:B------:R-:W-:Y:S02]  /*e730*/  IMAD R34, R34, R0, R5 ;  /* 0x0000000022227224 */ /* 0x000fe400078e0205 */
[----:B------:R-:W-:Y:S02]  /*e740*/  @P2 IMAD R15, R13, R12, R16 ;  /* 0x0000000c0d0f2224 */ /* 0x000fe400078e0210 */
[----:B-1----:R-:W-:-:S02]  /*e750*/  IMAD R0, R2, R22, R11 ;  /* 0x0000001602007224 */ /* 0x002fc400078e020b */
[----:B------:R-:W-:Y:S02]  /*e760*/  IMAD R34, R34, R23, R15 ;  /* 0x0000001722227224 */ /* 0x000fe400078e020f */
[----:B------:R-:W-:Y:S02]  /*e770*/  IMAD R3, R0, R14, R3 ;  /* 0x0000000e00037224 */ /* 0x000fe400078e0203 */
[----:B------:R-:W-:-:S03]  /*e780*/  IMAD.MOV.U32 R0, RZ, RZ, 0x1 ;  /* 0x00000001ff007424 */ /* 0x000fc600078e00ff */
[----:B------:R-:W-:Y:S02]  /*e790*/  SEL R2, R3, R34, !P2 ;  /* 0x0000002203027207 */ /* 0x000fe40005000000 */
[----:B------:R-:W-:-:S03]  /*e7a0*/  SEL R34, R34, R3, !P2 ;  /* 0x0000000322227207 */ /* 0x000fc60005000000 */
[----:B------:R2:W-:Y:S04]  /*e7b0*/  STL [R1+0x80], R2 ;  /* 0x0000800201007387 */ /* 0x0005e80000100800 */
.L_x_290:
[----:B------:R0:W-:Y:S01]  /*e7c0*/  STL [R1+0x84], R34 ;  /* 0x0000842201007387 */ /* 0x0001e20000100800 */
[----:B------:R-:W-:-:S13]  /*e7d0*/  LOP3.LUT P0, RZ, R0, 0xff, RZ, 0xc0, !PT ;  /* 0x000000ff00ff7812 */ /* 0x000fda000780c0ff */
[----:B0-----:R-:W-:Y:S05]  /*e7e0*/  @P0 BRA `(.L_x_293) ;  /* 0xffffff2800140947 */ /* 0x001fea000383ffff */
[----:B------:R-:W-:Y:S05]  /*e7f0*/  EXIT ;  /* 0x000000000000794d */ /* 0x000fea0003800000 */
.L_x_3:
[----:B------:R-:W2:Y:S01]  /*e800*/  LDL R16, [R1+0x7c] ;  /* 0x00007c0001107983 */ /* 0x000ea20000100800 */
[----:B------:R-:W-:-:S03]  /*e810*/  ULDC.64 UR4, c[0x0][0x650] ;  /* 0x0001940000047ab9 */ /* 0x000fc60000000a00 */
[----:B------:R-:W3:Y:S01]  /*e820*/  LDL R17, [R1+0x78] ;  /* 0x0000780001117983 */ /* 0x000ee20000100800 */
[----:B------:R-:W-:Y:S01]  /*e830*/  PRMT R4, RZ, 0x7610, R4 ;  /* 0x00007610ff047816 */ /* 0x000fe20000000004 */
[----:B------:R-:W-:Y:S02]  /*e840*/  IMAD.MOV.U32 R5, RZ, RZ, -0x1 ;  /* 0xffffffffff057424 */ /* 0x000fe400078e00ff */
[----:B------:R-:W-:Y:S02]  /*e850*/  IMAD.MOV.U32 R6, RZ, RZ, -0x1 ;  /* 0xffffffffff067424 */ /* 0x000fe400078e00ff */
[----:B------:R-:W-:Y:S01]  /*e860*/  IMAD.MOV.U32 R11, RZ, RZ, -0x1 ;  /* 0xffffffffff0b7424 */ /* 0x000fe200078e00ff */
[----:B--2---:R-:W-:-:S04]  /*e870*/  ISETP.GE.U32.AND P0, PT, R16, UR4, PT ;  /* 0x0000000410007c0c */ /* 0x004fc8000bf06070 */
[----:B---3--:R-:W-:-:S13]  /*e880*/  ISETP.GE.U32.AND.EX P0, PT, R17, UR5, PT, P0 ;  /* 0x0000000511007c0c */ /* 0x008fda000bf06100 */
[----:B------:R-:W-:Y:S05]  /*e890*/  @P0 BRA `(.L_x_294) ;  /* 0x00000004005c0947 */ /* 0x000fea0003800000 */
        /* <DEDUP_REMOVED lines=18> */
.L_x_295:
[-CC-:B------:R-:W-:Y:S01]  /*e9c0*/  SHF.R.U64 R11, R8, R12.reuse, R9.reuse ;  /* 0x0000000c080b7219 */ /* 0x180fe20000001209 */
[----:B------:R-:W0:Y:S01]  /*e9d0*/  LDC.64 R20, c[0x0][0x640] ;  /* 0x00019000ff147b82 */ /* 0x000e220000000a00 */
[----:B------:R-:W-:Y:S01]  /*e9e0*/  SHF.R.U32.HI R3, RZ, R12, R9 ;  /* 0x0000000cff037219 */ /* 0x000fe20000011609 */
[----:B------:R-:W-:Y:S01]  /*e9f0*/  ULDC UR4, c[0x0][0x150] ;  /* 0x0000540000047ab9 */ /* 0x000fe20000000800 */
[----:B------:R-:W-:Y:S01]  /*ea00*/  IADD3 R7, P0, RZ, -R11, RZ ;  /* 0x8000000bff077210 */ /* 0x000fe20007f1e0ff */
[----:B------:R-:W-:Y:S01]  /*ea10*/  IMAD.MOV.U32 R4, RZ, RZ, R16 ;  /* 0x000000ffff047224 */ /* 0x000fe200078e0010 */
[----:B------:R-:W-:Y:S01]  /*ea20*/  I2FP.F32.U32 R6, R2 ;  /* 0x0000000200067245 */ /* 0x000fe20000201000 */
[----:B------:R-:W-:Y:S02]  /*ea30*/  IMAD.MOV.U32 R5, RZ, RZ, R17 ;  /* 0x000000ffff057224 */ /* 0x000fe400078e0011 */
[----:B------:R-:W1:Y:S01]  /*ea40*/  LDC R10, c[0x0][0x618] ;  /* 0x00018600ff0a7b82 */ /* 0x000e620000000800 */
[----:B------:R-:W-:-:S02]  /*ea50*/  IMAD.X R3, RZ, RZ, ~R3, P0 ;  /* 0x000000ffff037224 */ /* 0x000fc400000e0e03 */
[----:B------:R-:W-:Y:S01]  /*ea60*/  FMUL R9, R6, UR4 ;  /* 0x0000000406097c20 */ /* 0x000fe20008400000 */
[----:B------:R-:W-:Y:S01]  /*ea70*/  IMAD.WIDE.U32 R4, R7, R14, R4 ;  /* 0x0000000e07047225 */ /* 0x000fe200078e0004 */
[----:B------:R-:W-:-:S03]  /*ea80*/  ULDC UR4, c[0x0][0x154] ;  /* 0x0000550000047ab9 */ /* 0x000fc60000000800 */
[----:B------:R-:W-:Y:S01]  /*ea90*/  IMAD R6, R3, R14, RZ ;  /* 0x0000000e03067224 */ /* 0x000fe200078e02ff */
[----:B------:R-:W2:Y:S01]  /*eaa0*/  LDC R13, c[0x0][0x144] ;  /* 0x00005100ff0d7b82 */ /* 0x000ea20000000800 */
[----:B------:R-:W3:Y:S02]  /*eab0*/  F2I.U32.TRUNC.NTZ R9, R9 ;  /* 0x0000000900097305 */ /* 0x000ee4000020f000 */
[----:B------:R-:W-:Y:S02]  /*eac0*/  IMAD R3, R7, R15, R6 ;  /* 0x0000000f07037224 */ /* 0x000fe400078e0206 */
[----:B------:R-:W-:Y:S02]  /*ead0*/  IMAD.MOV.U32 R6, RZ, RZ, -0x1 ;  /* 0xffffffffff067424 */ /* 0x000fe400078e00ff */
[----:B------:R-:W-:Y:S01]  /*eae0*/  IMAD.IADD R3, R5, 0x1, R3 ;  /* 0x0000000105037824 */ /* 0x000fe200078e0203 */
[----:B------:R-:W4:Y:S01]  /*eaf0*/  LDC R12, c[0x0][0x608] ;  /* 0x00018200ff0c7b82 */ /* 0x000f220000000800 */
[----:B------:R-:W-:-:S02]  /*eb00*/  I2FP.F32.U32 R5, R0 ;  /* 0x0000000000057245 */ /* 0x000fc40000201000 */
[----:B0-----:R-:W-:-:S03]  /*eb10*/  ISETP.NE.U32.AND P0, PT, R20, RZ, PT ;  /* 0x000000ff1400720c */ /* 0x001fc60003f05070 */
[----:B------:R-:W-:Y:S01]  /*eb20*/  FMUL R5, R5, UR4 ;  /* 0x0000000405057c20 */ /* 0x000fe20008400000 */
[----:B------:R-:W-:Y:S01]  /*eb30*/  ISETP.NE.AND.EX P0, PT, R21, RZ, PT, P0 ;  /* 0x000000ff1500720c */ /* 0x000fe20003f05300 */
[----:B------:R-:W0:Y:S01]  /*eb40*/  LDC R7, c[0x0][0x658] ;  /* 0x00019600ff077b82 */ /* 0x000e220000000800 */
[-C--:B-1----:R-:W-:Y:S01]  /*eb50*/  SHF.R.U64 R8, R4, R10.reuse, R3 ;  /* 0x0000000a04087219 */ /* 0x082fe20000001203 */
[----:B---3--:R-:W-:Y:S01]  /*eb60*/  IMAD.MOV R4, RZ, RZ, -R9 ;  /* 0x000000ffff047224 */ /* 0x008fe200078e0a09 */
[----:B------:R-:W-:Y:S02]  /*eb70*/  SHF.R.U32.HI R3, RZ, R10, R3 ;  /* 0x0000000aff037219 */ /* 0x000fe40000011603 */
[----:B------:R1:W3:Y:S03]  /*eb80*/  F2I.U32.TRUNC.NTZ R10, R5 ;  /* 0x00000005000a7305 */ /* 0x0002e6000020f000 */
[----:B------:R-:W1:Y:S01]  /*eb90*/  LDC R17, c[0x0][0x148] ;  /* 0x00005200ff117b82 */ /* 0x000e620000000800 */
[----:B--2---:R-:W-:-:S02]  /*eba0*/  IMAD R19, R13, R4, R2 ;  /* 0x000000040d137224 */ /* 0x004fc400078e0202 */
[----:B------:R-:W-:-:S05]  /*ebb0*/  IMAD.MOV.U32 R4, RZ, RZ, 0x1 ;  /* 0x00000001ff047424 */ /* 0x000fca00078e00ff */
[----:B------:R-:W2:Y:S01]  /*ebc0*/  LDC R14, c[0x0][0x600] ;  /* 0x00018000ff0e7b82 */ /* 0x000ea20000000800 */
[-CC-:B----4-:R-:W-:Y:S02]  /*ebd0*/  SHF.R.U64 R13, R8, R12.reuse, R3.reuse ;  /* 0x0000000c080d7219 */ /* 0x190fe40000001203 */
[----:B------:R-:W-:-:S05]  /*ebe0*/  SHF.R.U32.HI R2, RZ, R12, R3 ;  /* 0x0000000cff027219 */ /* 0x000fca0000011603 */
[----:B------:R-:W4:Y:S01]  /*ebf0*/  LDC R16, c[0x0][0x648] ;  /* 0x00019200ff107b82 */ /* 0x000f220000000800 */
[-CC-:B0-----:R-:W-:Y:S02]  /*ec00*/  SHF.R.U64 R15, R13, R7.reuse, R2.reuse ;  /* 0x000000070d0f7219 */ /* 0x181fe40000001202 */
[-C--:B------:R-:W-:Y:S02]  /*ec10*/  SHF.L.U32 R6, R6, R7.reuse, RZ ;  /* 0x0000000706067219 */ /* 0x080fe400000006ff */
[-C--:B------:R-:W-:Y:S01]  /*ec20*/  SHF.R.U32.HI R3, RZ, R7.reuse, R2 ;  /* 0x00000007ff037219 */ /* 0x080fe20000011602 */
[----:B------:R-:W-:Y:S01]  /*ec30*/  IMAD.MOV.U32 R2, RZ, RZ, R15 ;  /* 0x000000ffff027224 */ /* 0x000fe200078e000f */
[----:B------:R-:W-:Y:S01]  /*ec40*/  SHF.L.U32 R12, R4, R7, RZ ;  /* 0x00000007040c7219 */ /* 0x000fe200000006ff */
[----:B------:R-:W0:Y:S01]  /*ec50*/  LDC R18, c[0x0][0x638] ;  /* 0x00018e00ff127b82 */ /* 0x000e220000000800 */
[----:B------:R-:W-:-:S07]  /*ec60*/  LOP3.LUT R22, RZ, R6, RZ, 0x33, !PT ;  /* 0x00000006ff167212 */ /* 0x000fce00078e33ff */
        /* <DEDUP_REMOVED lines=12> */
.L_x_296:
[----:B----4-:R-:W-:Y:S01]  /*ed30*/  SHF.R.U64 R3, R2, R16, R3 ;  /* 0x0000001002037219 */ /* 0x010fe20000001203 */
[----:B--2---:R-:W-:Y:S01]  /*ed40*/  VIADD R5, R14, 0xffffffff ;  /* 0xffffffff0e057836 */ /* 0x004fe20000000000 */
[----:B------:R-:W-:Y:S01]  /*ed50*/  LOP3.LUT R2, R13, R22, RZ, 0xc0, !PT ;  /* 0x000000160d027212 */ /* 0x000fe200078ec0ff */
[----:B------:R-:W-:Y:S02]  /*ed60*/  IMAD.MOV R10, RZ, RZ, -R10 ;  /* 0x000000ffff0a7224 */ /* 0x000fe400078e0a0a */
[----:B------:R-:W-:Y:S02]  /*ed70*/  IMAD.MOV R4, RZ, RZ, -R3 ;  /* 0x000000ffff047224 */ /* 0x000fe400078e0a03 */
[----:B------:R-:W-:Y:S01]  /*ed80*/  IMAD R2, R12, R3, R2 ;  /* 0x000000030c027224 */ /* 0x000fe200078e0202 */
[----:B------:R-:W-:Y:S01]  /*ed90*/  LOP3.LUT R3, R8, R5, RZ, 0xc0, !PT ;  /* 0x0000000508037212 */ /* 0x000fe200078ec0ff */
[----:B------:R-:W-:Y:S02]  /*eda0*/  @P2 IMAD R19, R17, R10, R0 ;  /* 0x0000000a11132224 */ /* 0x000fe400078e0200 */
[----:B0-----:R-:W-:-:S02]  /*edb0*/  IMAD R0, R4, R18, R15 ;  /* 0x0000001204007224 */ /* 0x001fc400078e020f */
[----:B------:R-:W-:Y:S02]  /*edc0*/  IMAD R5, R2, R23, R19 ;  /* 0x0000001702057224 */ /* 0x000fe400078e0213 */
[----:B------:R-:W-:Y:S02]  /*edd0*/  IMAD R0, R0, R14, R3 ;  /* 0x0000000e00007224 */ /* 0x000fe400078e0203 */
[----:B------:R-:W-:-:S03]  /*ede0*/  IMAD.MOV.U32 R4, RZ, RZ, 0x1 ;  /* 0x00000001ff047424 */ /* 0x000fc600078e00ff */
[----:B------:R-:W-:Y:S02]  /*edf0*/  SEL R6, R0, R5, !P2 ;  /* 0x0000000500067207 */ /* 0x000fe40005000000 */
[----:B------:R-:W-:-:S07]  /*ee00*/  SEL R5, R5, R0, !P2 ;  /* 0x0000000005057207 */ /* 0x000fce0005000000 */
.L_x_294:
[----:B------:R-:W-:-:S08]  /*ee10*/  NOP ;  /* 0x0000000000007918 */ /* 0x000fd00000000000 */
[----:B------:R-:W0:-:S00]  /*ee20*/  USETMAXREG.DEALLOC.CTAPOOL 0x28 ;  /* 0x00000028000079c8 */ /* 0x000e0000080e0500 */
[----:B------:R-:W-:-:S13]  /*ee30*/  ISETP.NE.AND P0, PT, RZ, UR8, PT ;  /* 0x00000008ff007c0c */ /* 0x000fda000bf05270 */
[----:B------:R-:W-:Y:S05]  /*ee40*/  @P0 EXIT ;  /* 0x000000000000094d */ /* 0x000fea0003800000 */
[----:B0-----:R-:W-:Y:S01]  /*ee50*/  LOP3.LUT P0, RZ, R4, 0xff, RZ, 0xc0, !PT ;  /* 0x000000ff04ff7812 */ /* 0x001fe2000780c0ff */
[----:B------:R-:W-:Y:S02]  /*ee60*/  IMAD.MOV.U32 R0, RZ, RZ, 0x1 ;  /* 0x00000001ff007424 */ /* 0x000fe400078e00ff */
[----:B------:R-:W-:-:S10]  /*ee70*/  IMAD.MOV.U32 R8, RZ, RZ, RZ ;  /* 0x000000ffff087224 */ /* 0x000fd400078e00ff */
[----:B------:R-:W-:Y:S05]  /*ee80*/  @!P0 BRA `(.L_x_297) ;  /* 0x0000000c00508947 */ /* 0x000fea0003800000 */
[----:B------:R-:W0:Y:S01]  /*ee90*/  S2R R2, SR_TID.X ;  /* 0x0000000000027919 */ /* 0x000e220000002100 */
[----:B------:R-:W-:Y:S01]  /*eea0*/  ULDC UR4, c[0x0][0x28c] ;  /* 0x0000a30000047ab9 */ /* 0x000fe20000000800 */
[----:B------:R-:W-:Y:S01]  /*eeb0*/  ULDC UR6, c[0x0][0x658] ;  /* 0x0001960000067ab9 */ /* 0x000fe20000000800 */
[----:B------:R-:W-:Y:S01]  /*eec0*/  UIADD3 UR10, UR4, 0x1f, URZ ;  /* 0x0000001f040a7890 */ /* 0x000fe2000fffe03f */
[----:B------:R-:W-:Y:S01]  /*eed0*/  BSSY B0, `(.L_x_297) ;  /* 0x00000cf000007945 */ /* 0x000fe20003800000 */
[----:B------:R-:W-:Y:S01]  /*eee0*/  UMOV UR7, 0xffffffff ;  /* 0xffffffff00077882 */ /* 0x000fe20000000000 */
[----:B------:R-:W-:Y:S01]  /*eef0*/  ULDC UR5, c[0x0][0x600] ;  /* 0x0001800000057ab9 */ /* 0x000fe20000000800 */
[----:B------:R-:W-:Y:S01]  /*ef00*/  UMOV UR9, 0x1 ;  /* 0x0000000100097882 */ /* 0x000fe20000000000 */
[----:B------:R-:W-:Y:S01]  /*ef10*/  USHF.L.U32 UR7, UR7, UR6, URZ ;  /* 0x0000000607077299 */ /* 0x000fe2000800063f */
[----:B------:R-:W-:Y:S01]  /*ef20*/  IMAD.MOV.U32 R9, RZ, RZ, 0x1 ;  /* 0x00000001ff097424 */ /* 0x000fe200078e00ff */
[----:B------:R-:W-:Y:S01]  /*ef30*/  UIADD3 UR4, UR5, -0x1, URZ ;  /* 0xffffffff05047890 */ /* 0x000fe2000fffe03f */
[----:B------:R-:W-:Y:S01]  /*ef40*/  IMAD.MOV.U32 R0, RZ, RZ, 0x1 ;  /* 0x00000001ff007424 */ /* 0x000fe200078e00ff */
[----:B------:R-:W-:Y:S01]  /*ef50*/  USHF.R.S32.HI UR11, URZ, 0x1f, UR10 ;  /* 0x0000001f3f0b7899 */ /* 0x000fe2000801140a */
[----:B------:R-:W-:Y:S01]  /*ef60*/  IMAD.MOV.U32 R8, RZ, RZ, RZ ;  /* 0x000000ffff087224 */ /* 0x000fe200078e00ff */
[----:B------:R-:W-:Y:S01]  /*ef70*/  ULDC UR8, c[0x0][0xc] ;  /* 0x0000030000087ab9 */ /* 0x000fe20000000800 */
[----:B------:R-:W-:-:S02]  /*ef80*/  USHF.L.U32 UR5, UR9, UR6, URZ ;  /* 0x0000000609057299 */ /* 0x000fc4000800063f */
[----:B------:R-:W-:Y:S01]  /*ef90*/  ULEA.HI UR11, UR11, UR10, URZ, 0x5 ;  /* 0x0000000a0b0b7291 */ /* 0x000fe2000f8f283f */
[----:B------:R-:W-:Y:S01]  /*efa0*/  ULDC UR9, c[0x0][0x10] ;  /* 0x0000040000097ab9 */ /* 0x000fe20000000800 */
[----:B------:R-:W-:Y:S02]  /*efb0*/  ULOP3.LUT UR6, URZ, UR7, URZ, 0x33, !UPT ;  /* 0x000000073f067292 */ /* 0x000fe4000f8e333f */
[----:B------:R-:W-:Y:S01]  /*efc0*/  UIMAD.WIDE.U32 UR8, UR8, UR9, URZ ;  /* 0x00000009080872a5 */ /* 0x000fe2000f8e003f */
[----:B------:R-:W-:Y:S01]  /*efd0*/  ULDC UR7, c[0x0][0x14] ;  /* 0x0000050000077ab9 */ /* 0x000fe20000000800 */
[----:B------:R-:W-:Y:S02]  /*efe0*/  USHF.R.S32.HI UR20, URZ, 0x5, UR11 ;  /* 0x000000053f147899 */ /* 0x000fe4000801140b */
[----:B------:R-:W-:Y:S02]  /*eff0*/  UIMAD.WIDE.U32 UR22, UR8, UR7, URZ ;  /* 0x00000007081672a5 */ /* 0x000fe4000f8e003f */
[----:B------:R-:W-:-:S02]  /*f000*/  UIMAD UR18, UR9, UR7, URZ ;  /* 0x00000007091272a4 */ /* 0x000fc4000f8e023f */
[----:B------:R-:W-:Y:S01]  /*f010*/  ULOP3.LUT UR26, UR13, 0x2, URZ, 0xfc, !UPT ;  /* 0x000000020d1a7892 */ /* 0x000fe2000f8efc3f */
[C---:B0-----:R-:W-:Y:S01]  /*f020*/  LOP3.LUT P3, RZ, R2.reuse, 0x7f, RZ, 0xc0, !PT ;  /* 0x0000007f02ff7812 */ /* 0x041fe2000786c0ff */
[----:B------:R-:W-:Y:S01]  /*f030*/  UIADD3 UR18, UR23, UR18, URZ ;  /* 0x0000001217127290 */ /* 0x000fe2000fffe03f */
[----:B------:R-:W-:Y:S01]  /*f040*/  LOP3.LUT P0, RZ, R2, 0x1f, RZ, 0xc0, !PT ;  /* 0x0000001f02ff7812 */ /* 0x000fe2000780c0ff */
[----:B------:R-:W-:Y:S01]  /*f050*/  UIADD3 UR27, UR20, 0x1, URZ ;  /* 0x00000001141b7890 */ /* 0x000fe2000fffe03f */
[----:B------:R-:W-:Y:S02]  /*f060*/  ULDC.64 UR24, c[0x0][0x198] ;  /* 0x0000660000187ab9 */ /* 0x000fe40000000a00 */
[----:B------:R-:W-:-:S13]  /*f070*/  PLOP3.LUT P0, PT, P0, P3, PT, 0x8a, 0x0 ;  /* 0x000000000000781c */ /* 0x000fda0000707172 */
.L_x_309:
[----:B------:R-:W-:-:S03]  /*f080*/  UMOV UR7, 0xffffffff ;  /* 0xffffffff00077882 */ /* 0x000fc60000000000 */
[----:B------:R-:W-:Y:S05]  /*f090*/  BRA.DIV UR7, `(.L_x_298) ;  /* 0x0000000e07ec7947 */ /* 0x000fea000b800000 */
[----:B------:R-:W-:-:S13]  /*f0a0*/  ELECT P1, URZ, PT ;  /* 0x00000000003f782f */ /* 0x000fda0003820000 */
.L_x_321:
[----:B------:R-:W0:Y:S01]  /*f0b0*/  LDC R2, c[0x0][0x28c] ;  /* 0x0000a300ff027b82 */ /* 0x000e220000000800 */
[----:B------:R-:W-:Y:S01]  /*f0c0*/  BSSY B1, `(.L_x_299) ;  /* 0x0000038000017945 */ /* 0x000fe20003800000 */
[----:B0-----:R-:W-:-:S13]  /*f0d0*/  ISETP.LT.OR P1, PT, R2, 0x1, !P1 ;  /* 0x000000010200780c */ /* 0x001fda0004f21670 */
[----:B------:R-:W-:Y:S05]  /*f0e0*/  @P1 BRA `(.L_x_300) ;  /* 0x0000000000d41947 */ /* 0x000fea0003800000 */
[----:B------:R-:W-:Y:S02]  /*f0f0*/  IMAD.SHL.U32 R6, R6, 0x100, RZ ;  /* 0x0000010006067824 */ /* 0x000fe400078e00ff */
[----:B------:R-:W-:Y:S02]  /*f100*/  IMAD.SHL.U32 R7, R5, 0x80, RZ ;  /* 0x0000008005077824 */ /* 0x000fe400078e00ff */
[----:B------:R-:W-:Y:S02]  /*f110*/  IMAD.MOV.U32 R12, RZ, RZ, RZ ;  /* 0x000000ffff0c7224 */ /* 0x000fe400078e00ff */
[----:B------:R-:W-:Y:S02]  /*f120*/  IMAD.U32 R14, RZ, RZ, UR27 ;  /* 0x0000001bff0e7e24 */ /* 0x000fe4000f8e00ff */
[----:B------:R-:W-:Y:S02]  /*f130*/  IMAD.MOV.U32 R2, RZ, RZ, R0 ;  /* 0x000000ffff027224 */ /* 0x000fe400078e0000 */
[----:B------:R-:W-:-:S07]  /*f140*/  IMAD.MOV.U32 R3, RZ, RZ, R8 ;  /* 0x000000ffff037224 */ /* 0x000fce00078e0008 */
.L_x_304:
[----:B------:R-:W0:Y:S01]  /*f150*/  S2R R5, SR_CgaCtaId ;  /* 0x0000000000057919 */ /* 0x000e220000008800 */
[----:B------:R-:W-:-:S04]  /*f160*/  MOV R4, 0x400 ;  /* 0x0000040000047802 */ /* 0x000fc80000000f00 */
[----:B0-----:R-:W-:Y:S02]  /*f170*/  LEA R10, R5, R4, 0x18 ;  /* 0x00000004050a7211 */ /* 0x001fe400078ec0ff */
[----:B------:R-:W-:Y:S01]  /*f180*/  SHF.L.U32 R4, R2, 0x1f, RZ ;  /* 0x0000001f02047819 */ /* 0x000fe200000006ff */
[----:B------:R-:W0:Y:S02]  /*f190*/  @!P3 LDC R5, c[0x0][0x500] ;  /* 0x00014000ff05bb82 */ /* 0x000e240000000800 */
[----:B------:R-:W-:-:S04]  /*f1a0*/  IMAD R13, R3, 0x8, R10 ;  /* 0x00000008030d7824 */ /* 0x000fc800078e020a */
[----:B------:R-:W1:Y:S02]  /*f1b0*/  SYNCS.PHASECHK.TRANS64.TRYWAIT P1, [R13+URZ+0x28], R4 ;  /* 0x000028040d0075a7 */ /* 0x000e64000802017f */
[----:B-1----:R-:W-:Y:S05]  /*f1c0*/  @!P1 BRA `(.L_x_301) ;  /* 0x0000000c00c09947 */ /* 0x002fea0003800000 */
.L_x_322:
[----:B------:R-:W-:Y:S01]  /*f1d0*/  UPRMT UR7, UR26, 0x9910, URZ ;  /* 0x000099101a077896 */ /* 0x000fe2000800003f */
[----:B0-----:R0:W-:Y:S03]  /*f1e0*/  @!P3 SYNCS.ARRIVE.TRANS64 RZ, [R13+URZ], R5 ;  /* 0x000000050dffb9a7 */ /* 0x0011e6000800003f */
[----:B------:R-:W-:-:S06]  /*f1f0*/  UISETP.NE.AND UP0, UPT, UR7, 0x2, UPT ;  /* 0x000000020700788c */ /* 0x000fcc000bf05270 */
[----:B------:R-:W-:-:S13]  /*f200*/  PLOP3.LUT P1, PT, PT, PT, UP0, 0x80, 0x0 ;  /* 0x000000000000781c */ /* 0x000fda0003f2f008 */
[----:B0-----:R-:W-:Y:S05]  /*f210*/  @P1 BRA `(.L_x_302) ;  /* 0x0000000000041947 */ /* 0x001fea0003800000 */
[----:B------:R-:W-:Y:S01]  /*f220*/  BPT.TRAP 0x1 ;  /* 0x000000040000795c */ /* 0x000fe20000300000 */
.L_x_302:
[----:B------:R-:W-:Y:S05]  /*f230*/  @P0 BRA `(.L_x_303) ;  /* 0x0000000000040947 */ /* 0x000fea0003800000 */
[----:B------:R-:W-:Y:S01]  /*f240*/  BPT.TRAP 0x1 ;  /* 0x000000040000795c */ /* 0x000fe20000300000 */
.L_x_303:
[--C-:B-1----:R-:W-:Y:S01]  /*f250*/  IMAD R4, R3, 0x1000, R10.reuse ;  /* 0x0000100003047824 */ /* 0x102fe200078e020a */
[----:B------:R-:W-:Y:S01]  /*f260*/  R2UR UR9, R13 ;  /* 0x000000000d0972ca */ /* 0x000fe200000e0000 */
[----:B------:R-:W-:Y:S01]  /*f270*/  IMAD R10, R3, 0x2000, R10 ;  /* 0x00002000030a7824 */ /* 0x000fe200078e020a */
[----:B------:R-:W-:Y:S01]  /*f280*/  UIADD3 UR14, UP0, UR24, 0xf0, URZ ;  /* 0x000000f0180e7890 */ /* 0x000fe2000ff1e03f */
[----:B------:R-:W-:Y:S01]  /*f290*/  VIADD R14, R14, 0xffffffff ;  /* 0xffffffff0e0e7836 */ /* 0x000fe20000000000 */
[----:B------:R-:W-:Y:S01]  /*f2a0*/  R2UR UR7, R4 ;  /* 0x00000000040772ca */ /* 0x000fe200000e0000 */
[----:B------:R-:W-:Y:S01]  /*f2b0*/  UIADD3 UR28, UP1, UR24, 0x1f0, URZ ;  /* 0x000001f0181c7890 */ /* 0x000fe2000ff3e03f */
[----:B------:R-:W-:Y:S01]  /*f2c0*/  R2UR UR8, R10 ;  /* 0x000000000a0872ca */ /* 0x000fe200000e0000 */
[----:B------:R-:W-:Y:S01]  /*f2d0*/  UIADD3.X UR15, URZ, UR25, URZ, UP0, !UPT ;  /* 0x000000193f0f7290 */ /* 0x000fe200087fe43f */
[----:B------:R-:W-:Y:S01]  /*f2e0*/  R2UR UR11, R7 ;  /* 0x00000000070b72ca */ /* 0x000fe200000e0000 */
[----:B------:R-:W-:Y:S01]  /*f2f0*/  VIADD R3, R3, 0x1 ;  /* 0x0000000103037836 */ /* 0x000fe20000000000 */
[----:B------:R-:W-:Y:S01]  /*f300*/  R2UR UR10, R12 ;  /* 0x000000000c0a72ca */ /* 0x000fe200000e0000 */
[----:B------:R-:W-:Y:S01]  /*f310*/  UIADD3.X UR29, URZ, UR25, URZ, UP1, !UPT ;  /* 0x000000193f1d7290 */ /* 0x000fe20008ffe43f */
[----:B------:R-:W-:Y:S01]  /*f320*/  R2UR UR12, R11 ;  /* 0x000000000b0c72ca */ /* 0x000fe200000e0000 */
[----:B------:R-:W-:Y:S01]  /*f330*/  UMOV UR16, 0x0 ;  /* 0x0000000000107882 */ /* 0x000fe20000000000 */
[----:B------:R-:W-:Y:S01]  /*f340*/  R2UR UR21, R6 ;  /* 0x00000000061572ca */ /* 0x000fe200000e0000 */
[----:B------:R-:W-:Y:S01]  /*f350*/  UMOV UR17, 0x10000000 ;  /* 0x1000000000117882 */ /* 0x000fe20000000000 */
[----:B------:R-:W-:Y:S01]  /*f360*/  ISETP.GT.AND P4, PT, R14, 0x1, PT ;  /* 0x000000010e00780c */ /* 0x000fe20003f84270 */
[----:B------:R-:W-:Y:S01]  /*f370*/  UIADD3 UR7, UR7, 0x100, URZ ;  /* 0x0000010007077890 */ /* 0x000fe2000fffe03f */
[----:B------:R-:W-:Y:S01]  /*f380*/  ISETP.NE.AND P1, PT, R3, 0x5, PT ;  /* 0x000000050300780c */ /* 0x000fe20003f25270 */
[----:B------:R-:W-:Y:S01]  /*f390*/  UIADD3 UR19, UR8, 0x5100, URZ ;  /* 0x0000510008137890 */ /* 0x000fe2000fffe03f */
[----:B------:R-:W-:-:S02]  /*f3a0*/  VIADD R12, R12, 0x20 ;  /* 0x000000200c0c7836 */ /* 0x000fc40000000000 */
[----:B------:R-:W-:Y:S02]  /*f3b0*/  SEL R5, RZ, 0x1, P1 ;  /* 0x00000001ff057807 */ /* 0x000fe40000800000 */
[----:B------:R-:W-:Y:S01]  /*f3c0*/  UMOV UR8, UR7 ;  /* 0x0000000700087c82 */ /* 0x000fe20008000000 */
[----:B------:R-:W-:Y:S01]  /*f3d0*/  SEL R3, R3, RZ, P1 ;  /* 0x000000ff03037207 */ /* 0x000fe20000800000 */
[----:B------:R0:W-:Y:S01]  /*f3e0*/  UTMALDG.3D [UR8], [UR14], desc[UR16] ;  /* 0x000010080e0075b4 */ /* 0x0001e20008011000 */
[----:B------:R-:W-:Y:S01]  /*f3f0*/  LOP3.LUT R2, R2, R5, RZ, 0x3c, !PT ;  /* 0x0000000502027212 */ /* 0x000fe200078e3cff */
[----:B0-----:R-:W-:Y:S01]  /*f400*/  UMOV UR8, UR19 ;  /* 0x0000001300087c82 */ /* 0x001fe20008000000 */
[----:B------:R-:W-:Y:S02]  /*f410*/  UMOV UR11, UR21 ;  /* 0x00000015000b7c82 */ /* 0x000fe40008000000 */
[----:B------:R0:W-:Y:S02]  /*f420*/  UTMALDG.3D [UR8], [UR28], desc[UR16] ;  /* 0x000010081c0075b4 */ /* 0x0001e40008011000 */
[----:B0-----:R-:W-:Y:S05]  /*f430*/  @P4 BRA `(.L_x_304) ;  /* 0xfffffffc00444947 */ /* 0x001fea000383ffff */
.L_x_300:
[----:B------:R-:W-:Y:S05]  /*f440*/  BSYNC B1 ;  /* 0x0000000000017941 */ /* 0x000fea0003800000 */
.L_x_299:
[----:B------:R-:W2:Y:S01]  /*f450*/  LDL.LU R15, [R1+0x78] ;  /* 0x00007800010f7983 */ /* 0x000ea20000300800 */
[----:B------:R-:W-:Y:S01]  /*f460*/  LOP3.LUT P5, RZ, R9, 0xff, RZ, 0xc0, !PT ;  /* 0x000000ff09ff7812 */ /* 0x000fe200078ac0ff */
[----:B------:R-:W-:Y:S01]  /*f470*/  VIADD R8, R8, UR20 ;  /* 0x0000001408087c36 */ /* 0x000fe20008000000 */
[----:B------:R-:W-:Y:S01]  /*f480*/  ULDC.64 UR8, c[0x0][0x650] ;  /* 0x0001940000087ab9 */ /* 0x000fe20000000a00 */
[----:B------:R-:W3:Y:S01]  /*f490*/  LDL.LU R13, [R1+0x7c] ;  /* 0x00007c00010d7983 */ /* 0x000ee20000300800 */
[----:B------:R-:W-:Y:S01]  /*f4a0*/  IMAD.U32 R5, RZ, RZ, UR20 ;  /* 0x00000014ff057e24 */ /* 0x000fe2000f8e00ff */
[----:B------:R-:W-:Y:S01]  /*f4b0*/  UISETP.GE.U32.AND UP0, UPT, UR20, 0x5, UPT ;  /* 0x000000051400788c */ /* 0x000fe2000bf06070 */
[----:B------:R-:W-:Y:S01]  /*f4c0*/  ISETP.GT.U32.AND P1, PT, R8, 0x4, PT ;  /* 0x000000040800780c */ /* 0x000fe20003f24070 */
[----:B------:R-:W-:Y:S01]  /*f4d0*/  BSSY B1, `(.L_x_305) ;  /* 0x000006c000017945 */ /* 0x000fe20003800000 */
[----:B------:R-:W-:Y:S01]  /*f4e0*/  IMAD.MOV.U32 R6, RZ, RZ, -0x1 ;  /* 0xffffffffff067424 */ /* 0x000fe200078e00ff */
[----:B------:R-:W-:Y:S01]  /*f4f0*/  PRMT R9, RZ, 0x7610, R9 ;  /* 0x00007610ff097816 */ /* 0x000fe20000000009 */
[----:B------:R-:W-:Y:S01]  /*f500*/  IMAD.MOV.U32 R11, RZ, RZ, -0x1 ;  /* 0xffffffffff0b7424 */ /* 0x000fe200078e00ff */
[----:B------:R-:W-:-:S02]  /*f510*/  ISETP.LT.U32.AND P1, PT, R5, 0x5, P1 ;  /* 0x000000050500780c */ /* 0x000fc40000f21070 */
[----:B------:R-:W0:Y:S01]  /*f520*/  @P5 S2R R3, SR_CgaCtaId ;  /* 0x0000000000035919 */ /* 0x000e220000008800 */
[----:B------:R-:W-:Y:S02]  /*f530*/  @P5 MOV R2, 0x400 ;  /* 0x0000040000025802 */ /* 0x000fe40000000f00 */
[----:B------:R-:W-:Y:S02]  /*f540*/  PLOP3.LUT P4, PT, PT, PT, UP0, 0x80, 0x0 ;  /* 0x000000000000781c */ /* 0x000fe40003f8f008 */
[----:B0-----:R-:W-:Y:S01]  /*f550*/  @P5 LEA R4, R3, R2, 0x18 ;  /* 0x0000000203045211 */ /* 0x001fe200078ec0ff */
[----:B------:R-:W-:-:S03]  /*f560*/  IMAD.WIDE.U32 R2, R8, -0x33333333, RZ ;  /* 0xcccccccd08027825 */ /* 0x000fc600078e00ff */
[----:B------:R0:W-:Y:S02]  /*f570*/  @P5 SYNCS.ARRIVE.TRANS64.A1T0 RZ, [R4+URZ+0x68], RZ ;  /* 0x000068ff04ff59a7 */ /* 0x0001e4000810003f */
[----:B------:R-:W-:Y:S02]  /*f580*/  SHF.R.U32.HI R5, RZ, 0x2, R3 ;  /* 0x00000002ff057819 */ /* 0x000fe40000011603 */
[----:B------:R-:W-:Y:S02]  /*f590*/  SEL R3, RZ, 0x1, !P1 ;  /* 0x00000001ff037807 */ /* 0x000fe40004800000 */
[----:B------:R-:W-:Y:S01]  /*f5a0*/  PRMT R2, RZ, 0x7610, R2 ;  /* 0x00007610ff027816 */ /* 0x000fe20000000002 */
[----:B------:R-:W-:Y:S01]  /*f5b0*/  IMAD R8, R5, -0x5, R8 ;  /* 0xfffffffb05087824 */ /* 0x000fe200078e0208 */
[----:B------:R-:W-:-:S04]  /*f5c0*/  LOP3.LUT R0, R0, R3, RZ, 0x3c, !PT ;  /* 0x0000000300007212 */ /* 0x000fc800078e3cff */
[----:B------:R-:W-:Y:S01]  /*f5d0*/  @P4 LOP3.LUT R0, R0, 0x1, R5, 0x78, !PT ;  /* 0x0000000100004812 */ /* 0x000fe200078e7805 */
[----:B------:R-:W-:Y:S01]  /*f5e0*/  IMAD.MOV.U32 R5, RZ, RZ, -0x1 ;  /* 0xffffffffff057424 */ /* 0x000fe200078e00ff */
[----:B---3--:R-:W-:-:S04]  /*f5f0*/  IADD3 R13, P5, R13, UR22, RZ ;  /* 0x000000160d0d7c10 */ /* 0x008fc8000ffbe0ff */
[----:B--2---:R-:W-:Y:S01]  /*f600*/  IADD3.X R15, R15, UR18, RZ, P5, !PT ;  /* 0x000000120f0f7c10 */ /* 0x004fe2000affe4ff */
[----:B------:R0:W-:Y:S01]  /*f610*/  STL [R1+0x7c], R13 ;  /* 0x00007c0d01007387 */ /* 0x0001e20000100800 */
[----:B------:R-:W-:-:S03]  /*f620*/  ISETP.GE.U32.AND P1, PT, R13, UR8, PT ;  /* 0x000000080d007c0c */ /* 0x000fc6000bf26070 */
[----:B------:R0:W-:Y:S01]  /*f630*/  STL [R1+0x78], R15 ;  /* 0x0000780f01007387 */ /* 0x0001e20000100800 */
[----:B------:R-:W-:-:S13]  /*f640*/  ISETP.GE.U32.AND.EX P1, PT, R15, UR9, PT, P1 ;  /* 0x000000090f007c0c */ /* 0x000fda000bf26110 */
[----:B0-----:R-:W-:Y:S05]  /*f650*/  @P1 BRA `(.L_x_306) ;  /* 0x00000004004c1947 */ /* 0x001fea0003800000 */
[----:B------:R-:W-:Y:S01]  /*f660*/  ULDC.64 UR8, c[0x0][0x628] ;  /* 0x00018a0000087ab9 */ /* 0x000fe20000000a00 */
[----:B------:R-:W0:Y:S01]  /*f670*/  S2R R12, SR_CTAID.X ;  /* 0x00000000000c7919 */ /* 0x000e220000002500 */
[----:B------:R-:W-:Y:S01]  /*f680*/  ISETP.NE.U32.AND P1, PT, RZ, UR8, PT ;  /* 0x00000008ff007c0c */ /* 0x000fe2000bf25070 */
[----:B------:R-:W-:Y:S01]  /*f690*/  ULDC UR10, c[0x0][0x630] ;  /* 0x00018c00000a7ab9 */ /* 0x000fe20000000800 */
[----:B------:R-:W-:Y:S01]  /*f6a0*/  IMAD.MOV.U32 R2, RZ, RZ, R13 ;  /* 0x000000ffff027224 */ /* 0x000fe200078e000d */
[----:B------:R-:W1:Y:S01]  /*f6b0*/  S2R R10, SR_CTAID.Y ;  /* 0x00000000000a7919 */ /* 0x000e620000002600 */
[----:B------:R-:W-:Y:S01]  /*f6c0*/  ISETP.NE.AND.EX P1, PT, RZ, UR9, PT, P1 ;  /* 0x00000009ff007c0c */ /* 0x000fe2000bf25310 */
[----:B------:R-:W-:-:S12]  /*f6d0*/  IMAD.MOV.U32 R3, RZ, RZ, R15 ;  /* 0x000000ffff037224 */ /* 0x000fd800078e000f */
[----:B------:R-:W-:Y:S05]  /*f6e0*/  @!P1 BRA `(.L_x_307) ;  /* 0x0000000000289947 */ /* 0x000fea0003800000 */
[----:B------:R-:W-:Y:S02]  /*f6f0*/  ULDC UR7, c[0x0][0x634] ;  /* 0x00018d0000077ab9 */ /* 0x000fe40000000800 */
[----:B------:R-:W-:-:S05]  /*f700*/  IADD3 R7, P1, R13, UR7, RZ ;  /* 0x000000070d077c10 */ /* 0x000fca000ff3e0ff */
[----:B------:R-:W-:-:S04]  /*f710*/  IMAD.X R11, RZ, RZ, R15, P1 ;  /* 0x000000ffff0b7224 */ /* 0x000fc800008e060f */
[----:B------:R-:W-:-:S04]  /*f720*/  IMAD.WIDE.U32 R4, R11, UR8, RZ ;  /* 0x000000080b047c25 */ /* 0x000fc8000f8e00ff */
[----:B------:R-:W-:-:S04]  /*f730*/  IMAD.WIDE.U32 R4, P1, R7, UR9, R4 ;  /* 0x0000000907047c25 */ /* 0x000fc8000f820004 */
[----:B------:R-:W-:-:S04]  /*f740*/  IMAD.WIDE.U32 R6, R7, UR8, RZ ;  /* 0x0000000807067c25 */ /* 0x000fc8000f8e00ff */
[----:B------:R-:W-:Y:S01]  /*f750*/  IMAD.X R3, RZ, RZ, RZ, P1 ;  /* 0x000000ffff037224 */ /* 0x000fe200008e06ff */
[----:B------:R-:W-:Y:S01]  /*f760*/  IADD3 RZ, P1, R7, R4, RZ ;  /* 0x0000000407ff7210 */ /* 0x000fe20007f3e0ff */
[----:B------:R-:W-:-:S04]  /*f770*/  IMAD.MOV.U32 R2, RZ, RZ, R5 ;  /* 0x000000ffff027224 */ /* 0x000fc800078e0005 */
[----:B------:R-:W-:-:S08]  /*f780*/  IMAD.WIDE.U32.X R2, R11, UR9, R2, P1 ;  /* 0x000000090b027c25 */ /* 0x000fd000088e0402 */
.L_x_307:
[--C-:B------:R-:W-:Y:S01]  /*f790*/  SHF.R.U64 R11, R2, UR10, R3.reuse ;  /* 0x0000000a020b7c19 */ /* 0x100fe20008001203 */
[----:B------:R-:W-:Y:S01]  /*f7a0*/  ULDC.64 UR8, c[0x0][0x620] ;  /* 0x0001880000087ab9 */ /* 0x000fe20000000a00 */
[----:B------:R-:W-:Y:S01]  /*f7b0*/  SHF.R.U32.HI R2, RZ, UR10, R3 ;  /* 0x0000000aff027c19 */ /* 0x000fe20008011603 */
[----:B------:R-:W-:Y:S01]  /*f7c0*/  IMAD.MOV.U32 R3, RZ, RZ, R15 ;  /* 0x000000ffff037224 */ /* 0x000fe200078e000f */
[----:B------:R-:W-:Y:S01]  /*f7d0*/  IADD3 R5, P1, RZ, -R11, RZ ;  /* 0x8000000bff057210 */ /* 0x000fe20007f3e0ff */
[----:B------:R-:W-:Y:S01]  /*f7e0*/  ULDC UR7, c[0x0][0x150] ;  /* 0x0000540000077ab9 */ /* 0x000fe20000000800 */
[----:B0-----:R-:W-:Y:S01]  /*f7f0*/  I2FP.F32.U32 R6, R12 ;  /* 0x0000000c00067245 */ /* 0x001fe20000201000 */
[----:B------:R-:W0:Y:S01]  /*f800*/  LDC R7, c[0x0][0x144] ;  /* 0x00005100ff077b82 */ /* 0x000e220000000800 */
[----:B------:R-:W-:Y:S01]  /*f810*/  ULDC.64 UR10, c[0x0][0x640] ;  /* 0x00019000000a7ab9 */ /* 0x000fe20000000a00 */
[----:B------:R-:W-:Y:S01]  /*f820*/  IMAD.X R2, RZ, RZ, ~R2, P1 ;  /* 0x000000ffff027224 */ /* 0x000fe200008e0e02 */
[----:B------:R-:W-:Y:S01]  /*f830*/  ISETP.NE.U32.AND P1, PT, RZ, UR10, PT ;  /* 0x0000000aff007c0c */ /* 0x000fe2000bf25070 */
[----:B------:R-:W-:Y:S01]  /*f840*/  FMUL R6, R6, UR7 ;  /* 0x0000000706067c20 */ /* 0x000fe20008400000 */
[----:B------:R-:W-:Y:S01]  /*f850*/  ULDC UR7, c[0x0][0x618] ;  /* 0x0001860000077ab9 */ /* 0x000fe20000000800 */
[----:B------:R-:W-:Y:S01]  /*f860*/  IMAD R4, R2, UR8, RZ ;  /* 0x0000000802047c24 */ /* 0x000fe2000f8e02ff */
[----:B------:R-:W-:Y:S01]  /*f870*/  ISETP.NE.AND.EX P1, PT, RZ, UR11, PT, P1 ;  /* 0x0000000bff007c0c */ /* 0x000fe2000bf25310 */
[----:B------:R-:W-:Y:S01]  /*f880*/  IMAD.MOV.U32 R2, RZ, RZ, R13 ;  /* 0x000000ffff027224 */ /* 0x000fe200078e000d */
[----:B------:R-:W2:Y:S01]  /*f890*/  LDC R15, c[0x0][0x148] ;  /* 0x00005200ff0f7b82 */ /* 0x000ea20000000800 */
[----:B------:R-:W3:Y:S02]  /*f8a0*/  F2I.U32.TRUNC.NTZ R6, R6 ;  /* 0x0000000600067305 */ /* 0x000ee4000020f000 */
[----:B------:R-:W-:Y:S01]  /*f8b0*/  IMAD.WIDE.U32 R2, R5, UR8, R2 ;  /* 0x0000000805027c25 */ /* 0x000fe2000f8e0002 */
[----:B------:R-:W-:-:S03]  /*f8c0*/  ULDC UR8, c[0x0][0x154] ;  /* 0x0000550000087ab9 */ /* 0x000fc60000000800 */
[----:B------:R-:W-:Y:S01]  /*f8d0*/  IMAD R5, R5, UR9, R4 ;  /* 0x0000000905057c24 */ /* 0x000fe2000f8e0204 */
[----:B------:R-:W-:-:S03]  /*f8e0*/  ULDC UR9, c[0x0][0x608] ;  /* 0x0001820000097ab9 */ /* 0x000fc60000000800 */
[----:B------:R-:W-:-:S05]  /*f8f0*/  IMAD.IADD R3, R3, 0x1, R5 ;  /* 0x0000000103037824 */ /* 0x000fca00078e0205 */
[----:B------:R-:W-:Y:S01]  /*f900*/  SHF.R.U64 R13, R2, UR7, R3 ;  /* 0x00000007020d7c19 */ /* 0x000fe20008001203 */
[----:B---3--:R-:W-:Y:S01]  /*f910*/  IMAD.MOV R6, RZ, RZ, -R6 ;  /* 0x000000ffff067224 */ /* 0x008fe200078e0a06 */
[----:B-1----:R-:W-:-:S03]  /*f920*/  I2FP.F32.U32 R2, R10 ;  /* 0x0000000a00027245 */ /* 0x002fc60000201000 */
[----:B0-----:R-:W-:Y:S02]  /*f930*/  IMAD R19, R7, R6, R12 ;  /* 0x0000000607137224 */ /* 0x001fe400078e020c */
[----:B------:R-:W-:Y:S01]  /*f940*/  FMUL R4, R2, UR8 ;  /* 0x0000000802047c20 */ /* 0x000fe20008400000 */
[----:B------:R-:W-:Y:S01]  /*f950*/  SHF.R.U32.HI R2, RZ, UR7, R3 ;  /* 0x00000007ff027c19 */ /* 0x000fe20008011603 */
[----:B------:R-:W-:Y:S02]  /*f960*/  ULDC UR7, c[0x0][0x658] ;  /* 0x0001960000077ab9 */ /* 0x000fe40000000800 */
[----:B------:R0:W1:Y:S01]  /*f970*/  F2I.U32.TRUNC.NTZ R18, R4 ;  /* 0x0000000400127305 */ /* 0x000062000020f000 */
[--C-:B------:R-:W-:Y:S02]  /*f980*/  SHF.R.U64 R16, R13, UR9, R2.reuse ;  /* 0x000000090d107c19 */ /* 0x100fe40008001202 */
[----:B------:R-:W-:-:S04]  /*f990*/  SHF.R.U32.HI R3, RZ, UR9, R2 ;  /* 0x00000009ff037c19 */ /* 0x000fc80008011602 */
[--C-:B------:R-:W-:Y:S02]  /*f9a0*/  SHF.R.U64 R14, R16, UR7, R3.reuse ;  /* 0x00000007100e7c19 */ /* 0x100fe40008001203 */
[----:B------:R-:W-:-:S03]  /*f9b0*/  SHF.R.U32.HI R3, RZ, UR7, R3 ;  /* 0x00000007ff037c19 */ /* 0x000fc60008011603 */
[----:B------:R-:W-:Y:S01]  /*f9c0*/  IMAD.MOV.U32 R2, RZ, RZ, R14 ;  /* 0x000000ffff027224 */ /* 0x000fe200078e000e */
[----:B0-2---:R-:W-:Y:S06]  /*f9d0*/  @!P1 BRA `(.L_x_308) ;  /* 0x0000000000289947 */ /* 0x005fec0003800000 */
        /* <DEDUP_REMOVED lines=10> */
.L_x_308:
[----:B------:R-:W-:Y:S01]  /*fa80*/  ULDC UR7, c[0x0][0x648] ;  /* 0x0001920000077ab9 */ /* 0x000fe20000000800 */
[----:B-1----:R-:W-:Y:S01]  /*fa90*/  IMAD.MOV R18, RZ, RZ, -R18 ;  /* 0x000000ffff127224 */ /* 0x002fe200078e0a12 */
[----:B------:R-:W-:Y:S01]  /*faa0*/  SHF.R.U64 R3, R2, UR7, R3 ;  /* 0x0000000702037c19 */ /* 0x000fe20008001203 */
[----:B------:R-:W-:Y:S01]  /*fab0*/  ULDC UR7, c[0x0][0x638] ;  /* 0x00018e0000077ab9 */ /* 0x000fe20000000800 */
[----:B------:R-:W-:Y:S01]  /*fac0*/  LOP3.LUT R2, R16, UR6, RZ, 0xc0, !PT ;  /* 0x0000000610027c12 */ /* 0x000fe2000f8ec0ff */
[----:B------:R-:W-:Y:S01]  /*fad0*/  @P2 IMAD R19, R15, R18, R10 ;  /* 0x000000120f132224 */ /* 0x000fe200078e020a */
[----:B------:R-:W-:Y:S01]  /*fae0*/  LOP3.LUT R13, R13, UR4, RZ, 0xc0, !PT ;  /* 0x000000040d0d7c12 */ /* 0x000fe2000f8ec0ff */
[----:B------:R-:W-:Y:S01]  /*faf0*/  IMAD.MOV R5, RZ, RZ, -R3 ;  /* 0x000000ffff057224 */ /* 0x000fe200078e0a03 */
[----:B------:R-:W-:Y:S01]  /*fb00*/  ULDC UR8, c[0x0][0x610] ;  /* 0x0001840000087ab9 */ /* 0x000fe20000000800 */
[----:B------:R-:W-:Y:S02]  /*fb10*/  IMAD R2, R3, UR5, R2 ;  /* 0x0000000503027c24 */ /* 0x000fe4000f8e0202 */
[----:B------:R-:W-:Y:S01]  /*fb20*/  IMAD R14, R5, UR7, R14 ;  /* 0x00000007050e7c24 */ /* 0x000fe2000f8e020e */
[----:B------:R-:W-:Y:S01]  /*fb30*/  ULDC UR7, c[0x0][0x600] ;  /* 0x0001800000077ab9 */ /* 0x000fe20000000800 */
[----:B------:R-:W-:-:S02]  /*fb40*/  IMAD R5, R2, UR8, R19 ;  /* 0x0000000802057c24 */ /* 0x000fc4000f8e0213 */
[----:B------:R-:W-:Y:S02]  /*fb50*/  IMAD R14, R14, UR7, R13 ;  /* 0x000000070e0e7c24 */ /* 0x000fe4000f8e020d */
[----:B------:R-:W-:-:S03]  /*fb60*/  IMAD.MOV.U32 R2, RZ, RZ, 0x1 ;  /* 0x00000001ff027424 */ /* 0x000fc600078e00ff */
[----:B------:R-:W-:Y:S02]  /*fb70*/  SEL R6, R14, R5, !P2 ;  /* 0x000000050e067207 */ /* 0x000fe40005000000 */
[----:B------:R-:W-:-:S07]  /*fb80*/  SEL R5, R5, R14, !P2 ;  /* 0x0000000e05057207 */ /* 0x000fce0005000000 */
.L_x_306:
[----:B------:R-:W-:Y:S05]  /*fb90*/  BSYNC B1 ;  /* 0x0000000000017941 */ /* 0x000fea0003800000 */
.L_x_305:
[----:B------:R-:W-:-:S13]  /*fba0*/  LOP3.LUT P1, RZ, R2, 0xff, RZ, 0xc0, !PT ;  /* 0x000000ff02ff7812 */ /* 0x000fda000782c0ff */
[----:B------:R-:W-:Y:S05]  /*fbb0*/  @P1 BRA `(.L_x_309) ;  /* 0xfffffff400301947 */ /* 0x000fea000383ffff */
[----:B------:R-:W-:Y:S05]  /*fbc0*/  BSYNC B0 ;  /* 0x0000000000007941 */ /* 0x000fea0003800000 */
.L_x_297:
[----:B------:R-:W-:-:S03]  /*fbd0*/  UMOV UR7, 0xffffffff ;  /* 0xffffffff00077882 */ /* 0x000fc60000000000 */
[----:B------:R-:W-:Y:S05]  /*fbe0*/  BRA.DIV UR7, `(.L_x_310) ;  /* 0x00000006074c7947 */ /* 0x000fea000b800000 */
[----:B------:R-:W-:-:S13]  /*fbf0*/  ELECT P0, URZ, PT ;  /* 0x00000000003f782f */ /* 0x000fda0003800000 */
.L_x_325:
[----:B------:R-:W-:Y:S04]  /*fc00*/  BSSY B0, `(.L_x_311) ;  /* 0x0000035000007945 */ /* 0x000fe80003800000 */
[----:B------:R-:W-:Y:S05]  /*fc10*/  @!P0 BRA `(.L_x_312) ;  /* 0x0000000000cc8947 */ /* 0x000fea0003800000 */
[----:B------:R-:W-:-:S04]  /*fc20*/  ULOP3.LUT UR7, UR13, 0x2, URZ, 0xfc, !UPT ;  /* 0x000000020d077892 */ /* 0x000fc8000f8efc3f */
[----:B------:R-:W-:-:S06]  /*fc30*/  UISETP.NE.AND UP0, UPT, UR7, 0x3, UPT ;  /* 0x000000030700788c */ /* 0x000fcc000bf05270 */
[----:B------:R-:W-:-:S13]  /*fc40*/  PLOP3.LUT P0, PT, PT, PT, UP0, 0x80, 0x0 ;  /* 0x000000000000781c */ /* 0x000fda0003f0f008 */
[----:B------:R-:W-:Y:S05]  /*fc50*/  @!P0 BRA `(.L_x_313) ;  /* 0x0000000000048947 */ /* 0x000fea0003800000 */
[----:B------:R-:W-:Y:S01]  /*fc60*/  BPT.TRAP 0x1 ;  /* 0x000000040000795c */ /* 0x000fe20000300000 */
.L_x_313:
[----:B------:R-:W0:Y:S01]  /*fc70*/  S2R R3, SR_CgaCtaId ;  /* 0x0000000000037919 */ /* 0x000e220000008800 */
[----:B------:R-:W-:-:S04]  /*fc80*/  MOV R2, 0x400 ;  /* 0x0000040000027802 */ /* 0x000fc80000000f00 */
[----:B0-----:R-:W-:Y:S02]  /*fc90*/  LEA R3, R3, R2, 0x18 ;  /* 0x0000000203037211 */ /* 0x001fe400078ec0ff */
[----:B------:R-:W-:-:S03]  /*fca0*/  SHF.L.U32 R2, R0, 0x1f, RZ ;  /* 0x0000001f00027819 */ /* 0x000fc600000006ff */
[----:B------:R-:W-:-:S04]  /*fcb0*/  VIADD R3, R3, 0x28 ;  /* 0x0000002803037836 */ /* 0x000fc80000000000 */
[C---:B------:R-:W-:Y:S02]  /*fcc0*/  IMAD R7, R8.reuse, 0x8, R3 ;  /* 0x0000000808077824 */ /* 0x040fe400078e0203 */
[----:B------:R-:W-:Y:S02]  /*fcd0*/  VIADD R8, R8, 0x1 ;  /* 0x0000000108087836 */ /* 0x000fe40000000000 */
[----:B------:R-:W0:Y:S03]  /*fce0*/  SYNCS.PHASECHK.TRANS64.TRYWAIT P0, [R7+URZ], R2 ;  /* 0x00000002070075a7 */ /* 0x000e26000800017f */
[----:B------:R-:W-:-:S04]  /*fcf0*/  ISETP.NE.AND P1, PT, R8, 0x5, PT ;  /* 0x000000050800780c */ /* 0x000fc80003f25270 */
[----:B------:R-:W-:Y:S02]  /*fd00*/  SEL R5, RZ, 0x1, P1 ;  /* 0x00000001ff057807 */ /* 0x000fe40000800000 */
[----:B------:R-:W-:Y:S02]  /*fd10*/  SEL R8, R8, RZ, P1 ;  /* 0x000000ff08087207 */ /* 0x000fe40000800000 */
[----:B------:R-:W-:-:S03]  /*fd20*/  LOP3.LUT R5, R0, R5, RZ, 0x3c, !PT ;  /* 0x0000000500057212 */ /* 0x000fc600078e3cff */
[----:B------:R-:W-:Y:S01]  /*fd30*/  IMAD R9, R8, 0x8, R3 ;  /* 0x0000000808097824 */ /* 0x000fe200078e0203 */
[----:B------:R-:W-:Y:S01]  /*fd40*/  SHF.L.U32 R4, R5, 0x1f, RZ ;  /* 0x0000001f05047819 */ /* 0x000fe200000006ff */
[----:B0-----:R-:W-:Y:S06]  /*fd50*/  @!P0 BRA `(.L_x_314) ;  /* 0x0000000400148947 */ /* 0x001fec0003800000 */
.L_x_326:
[----:B------:R-:W1:Y:S01]  /*fd60*/  SYNCS.PHASECHK.TRANS64.TRYWAIT P0, [R9+URZ], R4 ;  /* 0x00000004090075a7 */ /* 0x000e62000800017f */
[----:B------:R-:W-:-:S05]  /*fd70*/  VIADD R0, R8, 0x1 ;  /* 0x0000000108007836 */ /* 0x000fca0000000000 */
[----:B------:R-:W-:-:S04]  /*fd80*/  ISETP.NE.AND P1, PT, R0, 0x5, PT ;  /* 0x000000050000780c */ /* 0x000fc80003f25270 */
[----:B0-----:R-:W-:Y:S02]  /*fd90*/  SEL R2, RZ, 0x1, P1 ;  /* 0x00000001ff027807 */ /* 0x001fe40000800000 */
[----:B------:R-:W-:Y:S02]  /*fda0*/  SEL R0, R0, RZ, P1 ;  /* 0x000000ff00007207 */ /* 0x000fe40000800000 */
[----:B------:R-:W-:-:S03]  /*fdb0*/  LOP3.LUT R7, R5, R2, RZ, 0x3c, !PT ;  /* 0x0000000205077212 */ /* 0x000fc600078e3cff */
[----:B------:R-:W-:Y:S01]  /*fdc0*/  IMAD R6, R0, 0x8, R3 ;  /* 0x0000000800067824 */ /* 0x000fe200078e0203 */
[----:B------:R-:W-:Y:S01]  /*fdd0*/  SHF.L.U32 R5, R7, 0x1f, RZ ;  /* 0x0000001f07057819 */ /* 0x000fe200000006ff */
[----:B-1----:R-:W-:Y:S06]  /*fde0*/  @!P0 BRA `(.L_x_315) ;  /* 0x0000000400048947 */ /* 0x002fec0003800000 */
.L_x_327:
[----:B------:R-:W1:Y:S01]  /*fdf0*/  SYNCS.PHASECHK.TRANS64.TRYWAIT P0, [R6+URZ], R5 ;  /* 0x00000005060075a7 */ /* 0x000e62000800017f */
[----:B------:R-:W-:-:S05]  /*fe00*/  VIADD R0, R0, 0x1 ;  /* 0x0000000100007836 */ /* 0x000fca0000000000 */
[----:B------:R-:W-:-:S04]  /*fe10*/  ISETP.NE.AND P1, PT, R0, 0x5, PT ;  /* 0x000000050000780c */ /* 0x000fc80003f25270 */
[----:B------:R-:W-:Y:S02]  /*fe20*/  SEL R2, RZ, 0x1, P1 ;  /* 0x00000001ff027807 */ /* 0x000fe40000800000 */
[----:B------:R-:W-:Y:S02]  /*fe30*/  SEL R0, R0, RZ, P1 ;  /* 0x000000ff00007207 */ /* 0x000fe40000800000 */
[----:B------:R-:W-:-:S03]  /*fe40*/  LOP3.LUT R7, R7, R2, RZ, 0x3c, !PT ;  /* 0x0000000207077212 */ /* 0x000fc600078e3cff */
[----:B0-----:R-:W-:Y:S01]  /*fe50*/  IMAD R9, R0, 0x8, R3 ;  /* 0x0000000800097824 */ /* 0x001fe200078e0203 */
[----:B------:R-:W-:Y:S01]  /*fe60*/  SHF.L.U32 R4, R7, 0x1f, RZ ;  /* 0x0000001f07047819 */ /* 0x000fe200000006ff */
[----:B-1----:R-:W-:Y:S06]  /*fe70*/  @!P0 BRA `(.L_x_316) ;  /* 0x0000000000f48947 */ /* 0x002fec0003800000 */
.L_x_328:
[----:B------:R-:W1:Y:S01]  /*fe80*/  SYNCS.PHASECHK.TRANS64.TRYWAIT P0, [R9+URZ], R4 ;  /* 0x00000004090075a7 */ /* 0x000e62000800017f */
[----:B------:R-:W-:-:S05]  /*fe90*/  VIADD R0, R0, 0x1 ;  /* 0x0000000100007836 */ /* 0x000fca0000000000 */
[----:B------:R-:W-:-:S04]  /*fea0*/  ISETP.NE.AND P1, PT, R0, 0x5, PT ;  /* 0x000000050000780c */ /* 0x000fc80003f25270 */
[----:B------:R-:W-:Y:S02]  /*feb0*/  SEL R2, RZ, 0x1, P1 ;  /* 0x00000001ff027807 */ /* 0x000fe40000800000 */
[----:B------:R-:W-:Y:S02]  /*fec0*/  SEL R0, R0, RZ, P1 ;  /* 0x000000ff00007207 */ /* 0x000fe40000800000 */
[----:B------:R-:W-:Y:S01]  /*fed0*/  LOP3.LUT R2, R7, R2, RZ, 0x3c, !PT ;  /* 0x0000000207027212 */ /* 0x000fe200078e3cff */
[----:B-1----:R-:W-:Y:S06]  /*fee0*/  @!P0 BRA `(.L_x_317) ;  /* 0x0000000000ec8947 */ /* 0x002fec0003800000 */
.L_x_329:
[----:B------:R-:W-:Y:S01]  /*fef0*/  IMAD R3, R0, 0x8, R3 ;  /* 0x0000000800037824 */ /* 0x000fe200078e0203 */
[----:B------:R-:W-:-:S07]  /*ff00*/  SHF.L.U32 R0, R2, 0x1f, RZ ;  /* 0x0000001f02007819 */ /* 0x000fce00000006ff */
.L_x_318:
[----:B--2---:R2:W3:Y:S02]  /*ff10*/  SYNCS.PHASECHK.TRANS64.TRYWAIT P0, [R3+URZ], R0 ;  /* 0x00000000030075a7 */ /* 0x0044e4000800017f */
[----:B---3--:R-:W-:Y:S05]  /*ff20*/  @!P0 NANOSLEEP.SYNCS 0x989680 ;  /* 0x009896800000895d */ /* 0x008fea0003900000 */
[----:B------:R-:W3:Y:S02]  /*ff30*/  @!P0 SYNCS.PHASECHK.TRANS64 P0, [R3+URZ], R0 ;  /* 0x00000000030085a7 */ /* 0x000ee4000800007f */
[----:B---3--:R-:W-:Y:S05]  /*ff40*/  @!P0 BRA `(.L_x_318) ;  /* 0xfffffffc00f08947 */ /* 0x008fea000383ffff */
.L_x_312:
[----:B------:R-:W-:Y:S05]  /*ff50*/  BSYNC B0 ;  /* 0x0000000000007941 */ /* 0x000fea0003800000 */
.L_x_311:
[----:B------:R-:W-:Y:S05]  /*ff60*/  EXIT ;  /* 0x000000000000794d */ /* 0x000fea0003800000 */
.L_x_17:
[----:B-1----:R-:W-:-:S04]  /*ff70*/  IMAD.U32 R3, RZ, RZ, UR6 ;  /* 0x00000006ff037e24 */ /* 0x002fc8000f8e00ff */
[----:B------:R1:W2:Y:S03]  /*ff80*/  SYNCS.PHASECHK.TRANS64.TRYWAIT P0, [R3+URZ], R0 ;  /* 0x00000000030075a7 */ /* 0x0002a6000800017f */
[----:B--2---:R-:W-:Y:S05]  /*ff90*/  @!P0 NANOSLEEP.SYNCS 0x989680 ;  /* 0x009896800000895d */ /* 0x004fea0003900000 */
[----:B------:R-:W2:Y:S02]  /*ffa0*/  @!P0 SYNCS.PHASECHK.TRANS64 P0, [R3+URZ], R0 ;  /* 0x00000000030085a7 */ /* 0x000ea4000800007f */
[----:B--2---:R-:W-:Y:S05]  /*ffb0*/  @!P0 BRA `(.L_x_17) ;  /* 0xfffffffc00ec8947 */ /* 0x004fea000383ffff */
[----:B------:R-:W-:Y:S05]  /*ffc0*/  BRA `(.L_x_16) ;  /* 0xffffff1800ec7947 */ /* 0x000fea000383ffff */
.L_x_23:
[----:B-----5:R1:W-:Y:S02]  /*ffd0*/  STL [R1+0x88], R0 ;  /* 0x0000880001007387 */ /* 0x0203e40000100800 */
[----:B-1----:R-:W-:-:S04]  /*ffe0*/  IMAD.U32 R0, RZ, RZ, UR9 ;  /* 0x00000009ff007e24 */ /* 0x002fc8000f8e00ff */
[----:B------:R1:W3:Y:S03]  /*fff0*/  SYNCS.PHASECHK.TRANS64.TRYWAIT P0, [R0+URZ], R229 ;  /* 0x000000e5000075a7 */ /* 0x0002e6000800017f */
[----:B---3--:R-:W-:Y:S05]  /*10000*/  @!P0 NANOSLEEP.SYNCS 0x989680 ;  /* 0x009896800000895d */ /* 0x008fea0003900000 */
[----:B------:R1:W3:Y:S02]  /*10010*/  @!P0 SYNCS.PHASECHK.TRANS64 P0, [R0+URZ], R229 ;  /* 0x000000e5000085a7 */ /* 0x0002e4000800007f */
[----:B-1----:R1:W5:Y:S02]  /*10020*/  LDL.LU R0, [R1+0x88] ;  /* 0x0000880001007983 */ /* 0x0023640000300800 */
[----:B-1-3--:R-:W-:Y:S05]  /*10030*/  @!P0 BRA `(.L_x_23) ;  /* 0xfffffffc00e48947 */ /* 0x00afea000383ffff */
[----:B------:R-:W-:Y:S05]  /*10040*/  BRA `(.L_x_22) ;  /* 0xffffff2c004c7947 */ /* 0x000fea000383ffff */
.L_x_298:
[----:B------:R-:W-:Y:S01]  /*10050*/  BSSY B1, `(.L_x_319) ;  /* 0x0000006000017945 */ /* 0x000fe20003800000 */
[----:B------:R-:W-:-:S07]  /*10060*/  IMAD.MOV.U32 R2, RZ, RZ, -0x1 ;  /* 0xffffffffff027424 */ /* 0x000fce00078e00ff */
[----:B------:R-:W-:Y:S05]  /*10070*/  WARPSYNC.COLLECTIVE R2, `(.L_x_320) ;  /* 0x00000000020c7348 */ /* 0x000fea0003c00000 */
[----:B------:R-:W-:Y:S02]  /*10080*/  ELECT P1, UR62, PT ;  /* 0x00000000003e782f */ /* 0x000fe40003820000 */
[----:B------:R-:W-:Y:S01]  /*10090*/  MOV R2, UR62 ;  /* 0x0000003e00027c02 */ /* 0x000fe20008000f00 */
[----:B------:R-:W-:Y:S10]  /*100a0*/  ENDCOLLECTIVE ;  /* 0x000000000000791b */ /* 0x000ff40003800000 */
.L_x_320:
[----:B------:R-:W-:Y:S05]  /*100b0*/  BSYNC B1 ;  /* 0x0000000000017941 */ /* 0x000fea0003800000 */
.L_x_319:
[----:B------:R-:W-:Y:S05]  /*100c0*/  BRA `(.L_x_321) ;  /* 0xffffffec00f87947 */ /* 0x000fea000383ffff */
.L_x_301:
[----:B-1----:R1:W2:Y:S02]  /*100d0*/  SYNCS.PHASECHK.TRANS64.TRYWAIT P1, [R13+URZ+0x28], R4 ;  /* 0x000028040d0075a7 */ /* 0x0022a4000802017f */
[----:B--2---:R-:W-:Y:S05]  /*100e0*/  @!P1 NANOSLEEP.SYNCS 0x989680 ;  /* 0x009896800000995d */ /* 0x004fea0003900000 */
[----:B------:R-:W2:Y:S02]  /*100f0*/  @!P1 SYNCS.PHASECHK.TRANS64 P1, [R13+URZ+0x28], R4 ;  /* 0x000028040d0095a7 */ /* 0x000ea4000802007f */
[----:B--2---:R-:W-:Y:S05]  /*10100*/  @!P1 BRA `(.L_x_301) ;  /* 0xfffffffc00f09947 */ /* 0x004fea000383ffff */
[----:B------:R-:W-:Y:S05]  /*10110*/  BRA `(.L_x_322) ;  /* 0xfffffff0002c7947 */ /* 0x000fea000383ffff */
.L_x_310:
[----:B------:R-:W-:Y:S01]  /*10120*/  BSSY B0, `(.L_x_323) ;  /* 0x0000006000007945 */ /* 0x000fe20003800000 */
[----:B------:R-:W-:-:S07]  /*10130*/  IMAD.MOV.U32 R2, RZ, RZ, -0x1 ;  /* 0xffffffffff027424 */ /* 0x000fce00078e00ff */
[----:B------:R-:W-:Y:S05]  /*10140*/  WARPSYNC.COLLECTIVE R2, `(.L_x_324) ;  /* 0x00000000020c7348 */ /* 0x000fea0003c00000 */
[----:B------:R-:W-:Y:S02]  /*10150*/  ELECT P1, UR62, PT ;  /* 0x00000000003e782f */ /* 0x000fe40003820000 */
[----:B------:R-:W-:Y:S01]  /*10160*/  MOV R2, UR62 ;  /* 0x0000003e00027c02 */ /* 0x000fe20008000f00 */
[----:B------:R-:W-:Y:S10]  /*10170*/  ENDCOLLECTIVE ;  /* 0x000000000000791b */ /* 0x000ff40003800000 */
.L_x_324:
[----:B------:R-:W-:Y:S05]  /*10180*/  BSYNC B0 ;  /* 0x0000000000007941 */ /* 0x000fea0003800000 */
.L_x_323:
[----:B------:R-:W-:Y:S01]  /*10190*/  PLOP3.LUT P0, PT, P1, PT, PT, 0x80, 0x0 ;  /* 0x000000000000781c */ /* 0x000fe20000f0f070 */
[----:B------:R-:W-:-:S12]  /*101a0*/  BRA `(.L_x_325) ;  /* 0xfffffff800947947 */ /* 0x000fd8000383ffff */
.L_x_314:
[----:B0-----:R0:W1:Y:S02]  /*101b0*/  SYNCS.PHASECHK.TRANS64.TRYWAIT P0, [R7+URZ], R2 ;  /* 0x00000002070075a7 */ /* 0x001064000800017f */
[----:B-1----:R-:W-:Y:S05]  /*101c0*/  @!P0 NANOSLEEP.SYNCS 0x989680 ;  /* 0x009896800000895d */ /* 0x002fea0003900000 */
[----:B------:R-:W1:Y:S02]  /*101d0*/  @!P0 SYNCS.PHASECHK.TRANS64 P0, [R7+URZ], R2 ;  /* 0x00000002070085a7 */ /* 0x000e64000800007f */
[----:B-1----:R-:W-:Y:S05]  /*101e0*/  @!P0 BRA `(.L_x_314) ;  /* 0xfffffffc00f08947 */ /* 0x002fea000383ffff */
[----:B------:R-:W-:Y:S05]  /*101f0*/  BRA `(.L_x_326) ;  /* 0xfffffff800d87947 */ /* 0x000fea000383ffff */
.L_x_315:
[----:B0-----:R0:W1:Y:S02]  /*10200*/  SYNCS.PHASECHK.TRANS64.TRYWAIT P0, [R9+URZ], R4 ;  /* 0x00000004090075a7 */ /* 0x001064000800017f */
[----:B-1----:R-:W-:Y:S05]  /*10210*/  @!P0 NANOSLEEP.SYNCS 0x989680 ;  /* 0x009896800000895d */ /* 0x002fea0003900000 */
[----:B------:R-:W1:Y:S02]  /*10220*/  @!P0 SYNCS.PHASECHK.TRANS64 P0, [R9+URZ], R4 ;  /* 0x00000004090085a7 */ /* 0x000e64000800007f */
[----:B-1----:R-:W-:Y:S05]  /*10230*/  @!P0 BRA `(.L_x_315) ;  /* 0xfffffffc00f08947 */ /* 0x002fea000383ffff */
[----:B------:R-:W-:Y:S05]  /*10240*/  BRA `(.L_x_327) ;  /* 0xfffffff800e87947 */ /* 0x000fea000383ffff */
.L_x_316:
[----:B0-----:R0:W1:Y:S02]  /*10250*/  SYNCS.PHASECHK.TRANS64.TRYWAIT P0, [R6+URZ], R5 ;  /* 0x00000005060075a7 */ /* 0x001064000800017f */
[----:B-1----:R-:W-:Y:S05]  /*10260*/  @!P0 NANOSLEEP.SYNCS 0x989680 ;  /* 0x009896800000895d */ /* 0x002fea0003900000 */
[----:B------:R-:W1:Y:S02]  /*10270*/  @!P0 SYNCS.PHASECHK.TRANS64 P0, [R6+URZ], R5 ;  /* 0x00000005060085a7 */ /* 0x000e64000800007f */
[----:B-1----:R-:W-:Y:S05]  /*10280*/  @!P0 BRA `(.L_x_316) ;  /* 0xfffffffc00f08947 */ /* 0x002fea000383ffff */
[----:B------:R-:W-:Y:S05]  /*10290*/  BRA `(.L_x_328) ;  /* 0xfffffff800f87947 */ /* 0x000fea000383ffff */
.L_x_317:
[----:B-1----:R1:W2:Y:S02]  /*102a0*/  SYNCS.PHASECHK.TRANS64.TRYWAIT P0, [R9+URZ], R4 ;  /* 0x00000004090075a7 */ /* 0x0022a4000800017f */
[----:B--2---:R-:W-:Y:S05]  /*102b0*/  @!P0 NANOSLEEP.SYNCS 0x989680 ;  /* 0x009896800000895d */ /* 0x004fea0003900000 */
[----:B------:R-:W2:Y:S02]  /*102c0*/  @!P0 SYNCS.PHASECHK.TRANS64 P0, [R9+URZ], R4 ;  /* 0x00000004090085a7 */ /* 0x000ea4000800007f */
[----:B--2---:R-:W-:Y:S05]  /*102d0*/  @!P0 BRA `(.L_x_317) ;  /* 0xfffffffc00f08947 */ /* 0x004fea000383ffff */
[----:B------:R-:W-:Y:S05]  /*102e0*/  BRA `(.L_x_329) ;  /* 0xfffffffc00007947 */ /* 0x000fea000383ffff */
.L_x_330:
[----:B------:R-:W-:-:S00]  /*102f0*/  BRA `(.L_x_330) ;  /* 0xfffffffc00fc7947 */ /* 0x000fc0000383ffff */
[----:B------:R-:W-:-:S00]  /*10300*/  NOP ;  /* 0x0000000000007918 */ /* 0x000fc00000000000 */
[----:B------:R-:W-:-:S00]  /*10310*/  NOP ;  /* 0x0000000000007918 */ /* 0x000fc00000000000 */
[----:B------:R-:W-:-:S00]  /*10320*/  NOP ;  /* 0x0000000000007918 */ /* 0x000fc00000000000 */
[----:B------:R-:W-:-:S00]  /*10330*/  NOP ;  /* 0x0000000000007918 */ /* 0x000fc00000000000 */
[----:B------:R-:W-:-:S00]  /*10340*/  NOP ;  /* 0x0000000000007918 */ /* 0x000fc00000000000 */
[----:B------:R-:W-:-:S00]  /*10350*/  NOP ;  /* 0x0000000000007918 */ /* 0x000fc00000000000 */
[----:B------:R-:W-:-:S00]  /*10360*/  NOP ;  /* 0x0000000000007918 */ /* 0x000fc00000000000 */
[----:B------:R-:W-:-:S00]  /*10370*/  NOP ;  /* 0x0000000000007918 */ /* 0x000fc00000000000 */
.L_x_331:


//--------------------- .nv.shared._ZN7cutlass13device_kernelINS_4gemm6kernel13GemmUniversalIN4cute5tupleIJiiiiEEENS1_10collective13CollectiveMmaINS1_37MainloopSm90TmaGmmaWarpSpecializedFP8ILi5ENS5_IJNS4_1CILi1EEESB_SB_EEENS1_35KernelTmaWarpSpecializedCooperativeEEENS5_IJNSA_ILi128EEENSA_ILi256EEENSA_ILi32EEEEEENS_12float_e4m3_tENS5_IJlSB_lEEESJ_SK_NS4_8TiledMMAINS4_8MMA_AtomIJNS4_4SM904GMMA31MMA_64x256x32_F32E4M3E4M3_SS_TNILNSO_7ScaleInE1ELSQ_1EEEEEENS4_6LayoutINS5_IJNSA_ILi2EEESB_SB_EEENS5_IJSB_NSA_ILi0EEESW_EEEEENS5_IJNS4_10UnderscoreESZ_SZ_EEEEENS4_13SM90_TMA_LOADENS4_14ComposedLayoutINS4_7SwizzleILi1ELi4ELi3EEENS4_18smem_ptr_flag_bitsILi8EEENST_INS5_IJNSA_ILi8EEESH_EEENS5_IJSH_SB_EEEEEEEvNS4_8identityES12_S1C_vS1D_EENS_8epilogue10collective6detail29Sm90TmaWarpSpecializedAdapterINS1G_15DefaultEpilogueISJ_SK_SK_NS1F_6thread17LinearCombinationISJ_Li1EffLNS1K_9ScaleType4KindE0ELNS_15FloatRoundStyleE2ESJ_EENS1_15EpilogueDefaultEEEEEvvEEEEvNT_6ParamsE --------------------------
	.section	.nv.shared._ZN7cutlass13device_kernelINS_4gemm6kernel13GemmUniversalIN4cute5tupleIJiiiiEEENS1_10collective13CollectiveMmaINS1_37MainloopSm90TmaGmmaWarpSpecializedFP8ILi5ENS5_IJNS4_1CILi1EEESB_SB_EEENS1_35KernelTmaWarpSpecializedCooperativeEEENS5_IJNSA_ILi128EEENSA_ILi256EEENSA_ILi32EEEEEENS_12float_e4m3_tENS5_IJlSB_lEEESJ_SK_NS4_8TiledMMAINS4_8MMA_AtomIJNS4_4SM904GMMA31MMA_64x256x32_F32E4M3E4M3_SS_TNILNSO_7ScaleInE1ELSQ_1EEEEEENS4_6LayoutINS5_IJNSA_ILi2EEESB_SB_EEENS5_IJSB_NSA_ILi0EEESW_EEEEENS5_IJNS4_10UnderscoreESZ_SZ_EEEEENS4_13SM90_TMA_LOADENS4_14ComposedLayoutINS4_7SwizzleILi1ELi4ELi3EEENS4_18smem_ptr_flag_bitsILi8EEENST_INS5_IJNSA_ILi8EEESH_EEENS5_IJSH_SB_EEEEEEEvNS4_8identityES12_S1C_vS1D_EENS_8epilogue10collective6detail29Sm90TmaWarpSpecializedAdapterINS1G_15DefaultEpilogueISJ_SK_SK_NS1F_6thread17LinearCombinationISJ_Li1EffLNS1K_9ScaleType4KindE0ELNS_15FloatRoundStyleE2ESJ_EENS1_15EpilogueDefaultEEEEEvvEEEEvNT_6ParamsE,"aw",@nobits
	.sectionflags	@""
	.align	16
	.zero		1024


//--------------------- .nv.shared.reserved.0     --------------------------
	.section	.nv.shared.reserved.0,"aw",@nobits
	.weak		__nv_reservedSMEM_offset_0_alias
	.size		__nv_reservedSMEM_offset_0_alias, 0, 0
	.other		__nv_reservedSMEM_offset_0_alias,@"STO_CUDA_RESERVED_SHARED STV_DEFAULT"
__nv_reservedSMEM_offset_0_alias:
	.zero		0


//--------------------- .nv.global                --------------------------
	.section	.nv.global,"aw",@nobits
.nv.global:
	.type		_ZN40_INTERNAL_2ff1b355_4_k_cu_10c815ca_267834cute1_E,@object
	.size		_ZN40_INTERNAL_2ff1b355_4_k_cu_10c815ca_267834cute1_E,(_ZN40_INTERNAL_2ff1b355_4_k_cu_10c815ca_267834cuda3std3__45__cpo6cbeginE - _ZN40_INTERNAL_2ff1b355_4_k_cu_10c815ca_267834cute1_E)
_ZN40_INTERNAL_2ff1b355_4_k_cu_10c815ca_267834cute1_E:
	.zero		1
	.type		_ZN40_INTERNAL_2ff1b355_4_k_cu_10c815ca_267834cuda3std3__45__cpo6cbeginE,@object
	.size		_ZN40_INTERNAL_2ff1b355_4_k_cu_10c815ca_267834cuda3std3__45__cpo6cbeginE,(_ZN40_INTERNAL_2ff1b355_4_k_cu_10c815ca_267834cuda3std3__48in_placeE - _ZN40_INTERNAL_2ff1b355_4_k_cu_10c815ca_267834cuda3std3__45__cpo6cbeginE)
_ZN40_INTERNAL_2ff1b355_4_k_cu_10c815ca_267834cuda3std3__45__cpo6cbeginE:
	.zero		1
	.type		_ZN40_INTERNAL_2ff1b355_4_k_cu_10c815ca_267834cuda3std3__48in_placeE,@object
	.size		_ZN40_INTERNAL_2ff1b355_4_k_cu_10c815ca_267834cuda3std3__48in_placeE,(_ZN40_INTERNAL_2ff1b355_4_k_cu_10c815ca_267834cuda3std6ranges3__45__cpo9iter_moveE - _ZN40_INTERNAL_2ff1b355_4_k_cu_10c815ca_267834cuda3std3__48in_placeE)
_ZN40_INTERNAL_2ff1b355_4_k_cu_10c815ca_267834cuda3std3__48in_placeE:
	.zero		1
	.type		_ZN40_INTERNAL_2ff1b355_4_k_cu_10c815ca_267834cuda3std6ranges3__45__cpo9iter_moveE,@object
	.size		_ZN40_INTERNAL_2ff1b355_4_k_cu_10c815ca_267834cuda3std6ranges3__45__cpo9iter_moveE,(_ZN40_INTERNAL_2ff1b355_4_k_cu_10c815ca_267834cuda3std3__45__cpo5beginE - _ZN40_INTERNAL_2ff1b355_4_k_cu_10c815ca_267834cuda3std6ranges3__45__cpo9iter_moveE)
_ZN40_INTERNAL_2ff1b355_4_k_cu_10c815ca_267834cuda3std6ranges3__45__cpo9iter_moveE:
	.zero		1
	.type		_ZN40_INTERNAL_2ff1b355_4_k_cu_10c815ca_267834cuda3std3__45__cpo5beginE,@object
	.size		_ZN40_INTERNAL_2ff1b355_4_k_cu_10c815ca_267834cuda3std3__45__cpo5beginE,(_ZN40_INTERNAL_2ff1b355_4_k_cu_10c815ca_267834cuda3std3__442_GLOBAL__N__2ff1b355_4_k_cu_10c815ca_267836ignoreE - _ZN40_INTERNAL_2ff1b355_4_k_cu_10c815ca_267834cuda3std3__45__cpo5beginE)
_ZN40_INTERNAL_2ff1b355_4_k_cu_10c815ca_267834cuda3std3__45__cpo5beginE:
	.zero		1
	.type		_ZN40_INTERNAL_2ff1b355_4_k_cu_10c815ca_267834cuda3std3__442_GLOBAL__N__2ff1b355_4_k_cu_10c815ca_267836ignoreE,@object
	.size		_ZN40_INTERNAL_2ff1b355_4_k_cu_10c815ca_267834cuda3std3__442_GLOBAL__N__2ff1b355_4_k_cu_10c815ca_267836ignoreE,(_ZN40_INTERNAL_2ff1b355_4_k_cu_10c815ca_267834cute7productE - _ZN40_INTERNAL_2ff1b355_4_k_cu_10c815ca_267834cuda3std3__442_GLOBAL__N__2ff1b355_4_k_cu_10c815ca_267836ignoreE)
_ZN40_INTERNAL_2ff1b355_4_k_cu_10c815ca_267834cuda3std3__442_GLOBAL__N__2ff1b355_4_k_cu_10c815ca_267836ignoreE:
	.zero		1
	.type		_ZN40_INTERNAL_2ff1b355_4_k_cu_10c815ca_267834cute7productE,@object
	.size		_ZN40_INTERNAL_2ff1b355_4_k_cu_10c815ca_267834cute7productE,(_ZN40_INTERNAL_2ff1b355_4_k_cu_10c815ca_267834cuda3std3__45__cpo3endE - _ZN40_INTERNAL_2ff1b355_4_k_cu_10c815ca_267834cute7productE)
_ZN40_INTERNAL_2ff1b355_4_k_cu_10c815ca_267834cute7productE:
	.zero		1
	.type		_ZN40_INTERNAL_2ff1b355_4_k_cu_10c815ca_267834cuda3std3__45__cpo3endE,@object
	.size		_ZN40_INTERNAL_2ff1b355_4_k_cu_10c815ca_267834cuda3std3__45__cpo3endE,(_ZN40_INTERNAL_2ff1b355_4_k_cu_10c815ca_267834cuda3std3__419piecewise_constructE - _ZN40_INTERNAL_2ff1b355_4_k_cu_10c815ca_267834cuda3std3__45__cpo3endE)
_ZN40_INTERNAL_2ff1b355_4_k_cu_10c815ca_267834cuda3std3__45__cpo3endE:
	.zero		1
	.type		_ZN40_INTERNAL_2ff1b355_4_k_cu_10c815ca_267834cuda3std3__419piecewise_constructE,@object
	.size		_ZN40_INTERNAL_2ff1b355_4_k_cu_10c815ca_267834cuda3std3__419piecewise_constructE,(_ZN40_INTERNAL_2ff1b355_4_k_cu_10c815ca_267834cuda3std3__45__cpo4cendE - _ZN40_INTERNAL_2ff1b355_4_k_cu_10c815ca_267834cuda3std3__419piecewise_constructE)
_ZN40_INTERNAL_2ff1b355_4_k_cu_10c815ca_267834cuda3std3__419piecewise_constructE:
	.zero		1
	.type		_ZN40_INTERNAL_2ff1b355_4_k_cu_10c815ca_267834cuda3std3__45__cpo4cendE,@object
	.size		_ZN40_INTERNAL_2ff1b355_4_k_cu_10c815ca_267834cuda3std3__45__cpo4cendE,(_ZN40_INTERNAL_2ff1b355_4_k_cu_10c815ca_267834cuda3std6ranges3__45__cpo4swapE - _ZN40_INTERNAL_2ff1b355_4_k_cu_10c815ca_267834cuda3std3__45__cpo4cendE)
_ZN40_INTERNAL_2ff1b355_4_k_cu_10c815ca_267834cuda3std3__45__cpo4cendE:
	.zero		1
	.type		_ZN40_INTERNAL_2ff1b355_4_k_cu_10c815ca_267834cuda3std6ranges3__45__cpo4swapE,@object
	.size		_ZN40_INTERNAL_2ff1b355_4_k_cu_10c815ca_267834cuda3std6ranges3__45__cpo4swapE,(.L_7 - _ZN40_INTERNAL_2ff1b355_4_k_cu_10c815ca_267834cuda3std6ranges3__45__cpo4swapE)
_ZN40_INTERNAL_2ff1b355_4_k_cu_10c815ca_267834cuda3std6ranges3__45__cpo4swapE:
	.zero		1
.L_7:


//--------------------- .nv.constant0._ZN7cutlass13device_kernelINS_4gemm6kernel13GemmUniversalIN4cute5tupleIJiiiiEEENS1_10collective13CollectiveMmaINS1_37MainloopSm90TmaGmmaWarpSpecializedFP8ILi5ENS5_IJNS4_1CILi1EEESB_SB_EEENS1_35KernelTmaWarpSpecializedCooperativeEEENS5_IJNSA_ILi128EEENSA_ILi256EEENSA_ILi32EEEEEENS_12float_e4m3_tENS5_IJlSB_lEEESJ_SK_NS4_8TiledMMAINS4_8MMA_AtomIJNS4_4SM904GMMA31MMA_64x256x32_F32E4M3E4M3_SS_TNILNSO_7ScaleInE1ELSQ_1EEEEEENS4_6LayoutINS5_IJNSA_ILi2EEESB_SB_EEENS5_IJSB_NSA_ILi0EEESW_EEEEENS5_IJNS4_10UnderscoreESZ_SZ_EEEEENS4_13SM90_TMA_LOADENS4_14ComposedLayoutINS4_7SwizzleILi1ELi4ELi3EEENS4_18smem_ptr_flag_bitsILi8EEENST_INS5_IJNSA_ILi8EEESH_EEENS5_IJSH_SB_EEEEEEEvNS4_8identityES12_S1C_vS1D_EENS_8epilogue10collective6detail29Sm90TmaWarpSpecializedAdapterINS1G_15DefaultEpilogueISJ_SK_SK_NS1F_6thread17LinearCombinationISJ_Li1EffLNS1K_9ScaleType4KindE0ELNS_15FloatRoundStyleE2ESJ_EENS1_15EpilogueDefaultEEEEEvvEEEEvNT_6ParamsE --------------------------
	.section	.nv.constant0._ZN7cutlass13device_kernelINS_4gemm6kernel13GemmUniversalIN4cute5tupleIJiiiiEEENS1_10collective13CollectiveMmaINS1_37MainloopSm90TmaGmmaWarpSpecializedFP8ILi5ENS5_IJNS4_1CILi1EEESB_SB_EEENS1_35KernelTmaWarpSpecializedCooperativeEEENS5_IJNSA_ILi128EEENSA_ILi256EEENSA_ILi32EEEEEENS_12float_e4m3_tENS5_IJlSB_lEEESJ_SK_NS4_8TiledMMAINS4_8MMA_AtomIJNS4_4SM904GMMA31MMA_64x256x32_F32E4M3E4M3_SS_TNILNSO_7ScaleInE1ELSQ_1EEEEEENS4_6LayoutINS5_IJNSA_ILi2EEESB_SB_EEENS5_IJSB_NSA_ILi0EEESW_EEEEENS5_IJNS4_10UnderscoreESZ_SZ_EEEEENS4_13SM90_TMA_LOADENS4_14ComposedLayoutINS4_7SwizzleILi1ELi4ELi3EEENS4_18smem_ptr_flag_bitsILi8EEENST_INS5_IJNSA_ILi8EEESH_EEENS5_IJSH_SB_EEEEEEEvNS4_8identityES12_S1C_vS1D_EENS_8epilogue10collective6detail29Sm90TmaWarpSpecializedAdapterINS1G_15DefaultEpilogueISJ_SK_SK_NS1F_6thread17LinearCombinationISJ_Li1EffLNS1K_9ScaleType4KindE0ELNS_15FloatRoundStyleE2ESJ_EENS1_15EpilogueDefaultEEEEEvvEEEEvNT_6ParamsE,"a",@progbits
	.sectionflags	@""
	.align	4
.nv.constant0._ZN7cutlass13device_kernelINS_4gemm6kernel13GemmUniversalIN4cute5tupleIJiiiiEEENS1_10collective13CollectiveMmaINS1_37MainloopSm90TmaGmmaWarpSpecializedFP8ILi5ENS5_IJNS4_1CILi1EEESB_SB_EEENS1_35KernelTmaWarpSpecializedCooperativeEEENS5_IJNSA_ILi128EEENSA_ILi256EEENSA_ILi32EEEEEENS_12float_e4m3_tENS5_IJlSB_lEEESJ_SK_NS4_8TiledMMAINS4_8MMA_AtomIJNS4_4SM904GMMA31MMA_64x256x32_F32E4M3E4M3_SS_TNILNSO_7ScaleInE1ELSQ_1EEEEEENS4_6LayoutINS5_IJNSA_ILi2EEESB_SB_EEENS5_IJSB_NSA_ILi0EEESW_EEEEENS5_IJNS4_10UnderscoreESZ_SZ_EEEEENS4_13SM90_TMA_LOADENS4_14ComposedLayoutINS4_7SwizzleILi1ELi4ELi3EEENS4_18smem_ptr_flag_bitsILi8EEENST_INS5_IJNSA_ILi8EEESH_EEENS5_IJSH_SB_EEEEEEEvNS4_8identityES12_S1C_vS1D_EENS_8epilogue10collective6detail29Sm90TmaWarpSpecializedAdapterINS1G_15DefaultEpilogueISJ_SK_SK_NS1F_6thread17LinearCombinationISJ_Li1EffLNS1K_9ScaleType4KindE0ELNS_15FloatRoundStyleE2ESJ_EENS1_15EpilogueDefaultEEEEEvvEEEEvNT_6ParamsE:
	.zero		1664


//--------------------- SYMBOLS --------------------------

	.type		.nv.reservedSmem.offset0,@object
	.size		.nv.reservedSmem.offset0,0x4
